// auto-generated by cutlass_sweep.gemm — config: {"arch": "sm_100", "cluster_m": 1, "cluster_n": 1, "dtype": "int8", "dtype_b": "int8", "layout": "nt", "stages": 0, "tile_k": 64, "tile_m": 64, "tile_n": 64}
#include "cutlass/cutlass.h"
#include "cutlass/gemm/collective/collective_builder.hpp"
#include "cutlass/gemm/device/gemm_universal_adapter.h"
#include "cutlass/gemm/kernel/gemm_universal.hpp"
#include "cutlass/epilogue/collective/collective_builder.hpp"

using ElemA = int8_t;
using ElemB = int8_t;
using ElemCD = int8_t;
using Acc  = int32_t;
using TileShape    = cute::Shape<cute::_64, cute::_64, cute::_64>;
using ClusterShape = cute::Shape<cute::_1, cute::_1, cute::_1>;

using CollectiveEpilogue = typename cutlass::epilogue::collective::CollectiveBuilder<
    cutlass::arch::Sm100, cutlass::arch::OpClassTensorOp,
    TileShape, ClusterShape,
    cutlass::epilogue::collective::EpilogueTileAuto,
    Acc, Acc,
    ElemCD, cutlass::layout::RowMajor, 128 / cutlass::sizeof_bits<ElemCD>::value,
    ElemCD, cutlass::layout::RowMajor, 128 / cutlass::sizeof_bits<ElemCD>::value,
    cutlass::epilogue::collective::EpilogueScheduleAuto
  >::CollectiveOp;

using CollectiveMainloop = typename cutlass::gemm::collective::CollectiveBuilder<
    cutlass::arch::Sm100, cutlass::arch::OpClassTensorOp,
    ElemA, cutlass::layout::RowMajor, 128 / cutlass::sizeof_bits<ElemA>::value,
    ElemB, cutlass::layout::ColumnMajor, 128 / cutlass::sizeof_bits<ElemB>::value,
    Acc,
    TileShape, ClusterShape,
    cutlass::gemm::collective::StageCountAutoCarveout<static_cast<int>(sizeof(typename CollectiveEpilogue::SharedStorage))>,
    cutlass::gemm::collective::KernelScheduleAuto
  >::CollectiveOp;

using GemmKernel = cutlass::gemm::kernel::GemmUniversal<
    cute::Shape<int,int,int,int>,
    CollectiveMainloop,
    CollectiveEpilogue
>;
using Gemm = cutlass::gemm::device::GemmUniversalAdapter<GemmKernel>;

// Force the device kernel symbol into the cubin without needing a host main.
auto* _anchor = &cutlass::device_kernel<GemmKernel>;


// ===== COMPILED SASS (sm_100a) =====

	.target	sm_100a

	.elftype	@"ET_EXEC"


//--------------------- .note.nv.tkinfo           --------------------------
	.section	.note.nv.tkinfo,"",@"SHT_NOTE"
	.sectionflags	@"SHF_NOTE_NV_TKINFO"
	.tkinfo
        /*0018*/ 	.word	0x00000002
        /*0030*/ 	.string	""
        /*0030*/ 	.string	"ptxas"
        /*0030*/ 	.string	"Cuda compilation tools, release 13.0, V13.0.88"
        /*0030*/ 	.string	"Build cuda_13.0.r13.0/compiler.36424714_0"
        /*0030*/ 	.string	"-arch sm_100a -m 64 "



//--------------------- .note.nv.cuinfo           --------------------------
	.section	.note.nv.cuinfo,"",@"SHT_NOTE"
	.sectionflags	@"SHF_NOTE_NV_CUINFO"
        /*0018*/ 	.short	0x0002
        /*001a*/ 	.short	0x0064
        /*001c*/ 	.short	0x0082
	.zero		2


//--------------------- .nv.info                  --------------------------
	.section	.nv.info,"",@"SHT_CUDA_INFO"
	.align	4


	//----- nvinfo : EIATTR_REGCOUNT
	.align		4
        /*0000*/ 	.byte	0x04, 0x2f
        /*0002*/ 	.short	(.L_19 - .L_18)
	.align		4
.L_18:
        /*0004*/ 	.word	index@(_ZN7cutlass13device_kernelINS_4gemm6kernel13GemmUniversalIN4cute5tupleIJiiiiEEENS1_10collective13CollectiveMmaINS1_35MainloopSm100TmaUmmaWarpSpecializedILi27ELi2ELi4ENS5_IJNS4_1CILi1EEESB_SB_EEEEENS5_IJNSA_ILi64EEESE_SE_EEEaNS5_IJlSB_lEEEaSG_NS4_8TiledMMAINS4_8MMA_AtomIJNS4_15SM100_MMA_S8_SSIaaiLi64ELi64ELNS4_4UMMA5MajorE0ELSL_0ELNSK_8SaturateE0EEEEEENS4_6LayoutISC_NS5_IJNSA_ILi0EEESQ_SQ_EEEEENS5_IJNS4_10UnderscoreEST_ST_EEEEENS4_13SM90_TMA_LOADENS4_14ComposedLayoutINS4_7SwizzleILi2ELi4ELi3EEENS4_18smem_ptr_flag_bitsILi8EEENSP_INS5_IJNSA_ILi8EEESE_EEENS5_IJSE_SB_EEEEEEEvNS4_8identityESW_S16_vS17_EENS_8epilogue10collective18CollectiveEpilogueINS19_23Sm100TmaWarpSpecializedILi1ELi1ELi32ELb0ELb0EEEJSF_NS5_IJNSP_ISE_SB_EES1E_EEEaSG_aSG_NS19_6fusion15FusionCallbacksIS1D_NS1G_17LinearCombinationIaiaiLNS_15FloatRoundStyleE2EEESF_S1F_JEEENS4_5SM1004TMEM4LOAD26SM100_TMEM_LOAD_16dp32b32xESW_S16_NS4_39AutoVectorizingCopyWithAssumedAlignmentILi128EEENS4_14SM90_TMA_STOREES16_S1R_S1R_EEEvvEEEEvNT_6ParamsE)
        /*0008*/ 	.word	0x0000007b


	//----- nvinfo : EIATTR_FRAME_SIZE
	.align		4
.L_19:
        /*000c*/ 	.byte	0x04, 0x11
        /*000e*/ 	.short	(.L_21 - .L_20)
	.align		4
.L_20:
        /*0010*/ 	.word	index@($__internal_2_$__cuda_sm10x_tcgen05_guardrail_trap_unallocated_columns_being_dealloced)
        /*0014*/ 	.word	0x00000000


	//----- nvinfo : EIATTR_FRAME_SIZE
	.align		4
.L_21:
        /*0018*/ 	.byte	0x04, 0x11
        /*001a*/ 	.short	(.L_23 - .L_22)
	.align		4
.L_22:
        /*001c*/ 	.word	index@($__internal_1_$__cuda_sm10x_tcgen05_guardrail_trap_phase_invalid_during_alloc)
        /*0020*/ 	.word	0x00000000


	//----- nvinfo : EIATTR_FRAME_SIZE
	.align		4
.L_23:
        /*0024*/ 	.byte	0x04, 0x11
        /*0026*/ 	.short	(.L_25 - .L_24)
	.align		4
.L_24:
        /*0028*/ 	.word	index@($__internal_0_$__cuda_sm10x_tcgen05_guardrail_trap_col_being_dealloced_not_returned_by_alloc)
        /*002c*/ 	.word	0x00000000


	//----- nvinfo : EIATTR_FRAME_SIZE
	.align		4
.L_25:
        /*0030*/ 	.byte	0x04, 0x11
        /*0032*/ 	.short	(.L_27 - .L_26)
	.align		4
.L_26:
        /*0034*/ 	.word	index@(_ZN7cutlass13device_kernelINS_4gemm6kernel13GemmUniversalIN4cute5tupleIJiiiiEEENS1_10collective13CollectiveMmaINS1_35MainloopSm100TmaUmmaWarpSpecializedILi27ELi2ELi4ENS5_IJNS4_1CILi1EEESB_SB_EEEEENS5_IJNSA_ILi64EEESE_SE_EEEaNS5_IJlSB_lEEEaSG_NS4_8TiledMMAINS4_8MMA_AtomIJNS4_15SM100_MMA_S8_SSIaaiLi64ELi64ELNS4_4UMMA5MajorE0ELSL_0ELNSK_8SaturateE0EEEEEENS4_6LayoutISC_NS5_IJNSA_ILi0EEESQ_SQ_EEEEENS5_IJNS4_10UnderscoreEST_ST_EEEEENS4_13SM90_TMA_LOADENS4_14ComposedLayoutINS4_7SwizzleILi2ELi4ELi3EEENS4_18smem_ptr_flag_bitsILi8EEENSP_INS5_IJNSA_ILi8EEESE_EEENS5_IJSE_SB_EEEEEEEvNS4_8identityESW_S16_vS17_EENS_8epilogue10collective18CollectiveEpilogueINS19_23Sm100TmaWarpSpecializedILi1ELi1ELi32ELb0ELb0EEEJSF_NS5_IJNSP_ISE_SB_EES1E_EEEaSG_aSG_NS19_6fusion15FusionCallbacksIS1D_NS1G_17LinearCombinationIaiaiLNS_15FloatRoundStyleE2EEESF_S1F_JEEENS4_5SM1004TMEM4LOAD26SM100_TMEM_LOAD_16dp32b32xESW_S16_NS4_39AutoVectorizingCopyWithAssumedAlignmentILi128EEENS4_14SM90_TMA_STOREES16_S1R_S1R_EEEvvEEEEvNT_6ParamsE)
        /*0038*/ 	.word	0x00000000


	//----- nvinfo : EIATTR_MIN_STACK_SIZE
	.align		4
.L_27:
        /*003c*/ 	.byte	0x04, 0x12
        /*003e*/ 	.short	(.L_29 - .L_28)
	.align		4
.L_28:
        /*0040*/ 	.word	index@(_ZN7cutlass13device_kernelINS_4gemm6kernel13GemmUniversalIN4cute5tupleIJiiiiEEENS1_10collective13CollectiveMmaINS1_35MainloopSm100TmaUmmaWarpSpecializedILi27ELi2ELi4ENS5_IJNS4_1CILi1EEESB_SB_EEEEENS5_IJNSA_ILi64EEESE_SE_EEEaNS5_IJlSB_lEEEaSG_NS4_8TiledMMAINS4_8MMA_AtomIJNS4_15SM100_MMA_S8_SSIaaiLi64ELi64ELNS4_4UMMA5MajorE0ELSL_0ELNSK_8SaturateE0EEEEEENS4_6LayoutISC_NS5_IJNSA_ILi0EEESQ_SQ_EEEEENS5_IJNS4_10UnderscoreEST_ST_EEEEENS4_13SM90_TMA_LOADENS4_14ComposedLayoutINS4_7SwizzleILi2ELi4ELi3EEENS4_18smem_ptr_flag_bitsILi8EEENSP_INS5_IJNSA_ILi8EEESE_EEENS5_IJSE_SB_EEEEEEEvNS4_8identityESW_S16_vS17_EENS_8epilogue10collective18CollectiveEpilogueINS19_23Sm100TmaWarpSpecializedILi1ELi1ELi32ELb0ELb0EEEJSF_NS5_IJNSP_ISE_SB_EES1E_EEEaSG_aSG_NS19_6fusion15FusionCallbacksIS1D_NS1G_17LinearCombinationIaiaiLNS_15FloatRoundStyleE2EEESF_S1F_JEEENS4_5SM1004TMEM4LOAD26SM100_TMEM_LOAD_16dp32b32xESW_S16_NS4_39AutoVectorizingCopyWithAssumedAlignmentILi128EEENS4_14SM90_TMA_STOREES16_S1R_S1R_EEEvvEEEEvNT_6ParamsE)
        /*0044*/ 	.word	0x00000000
.L_29:


//--------------------- .nv.compat                --------------------------
	.section	.nv.compat,"",@"SHT_CUDA_COMPAT_INFO"
	.align	4
        /*0000*/ 	.byte	0x02, 0x09, 0x01, 0x00, 0x02, 0x02, 0x03, 0x00, 0x02, 0x05, 0x06, 0x00, 0x03, 0x07, 0x01, 0x01
        /*0010*/ 	.byte	0x02, 0x03, 0x01, 0x00, 0x02, 0x06, 0x01, 0x00, 0x04, 0x0b, 0x08, 0x00, 0x01, 0x00, 0x00, 0x00
        /*0020*/ 	.byte	0x00, 0x00, 0x00, 0x00


//--------------------- .nv.info._ZN7cutlass13device_kernelINS_4gemm6kernel13GemmUniversalIN4cute5tupleIJiiiiEEENS1_10collective13CollectiveMmaINS1_35MainloopSm100TmaUmmaWarpSpecializedILi27ELi2ELi4ENS5_IJNS4_1CILi1EEESB_SB_EEEEENS5_IJNSA_ILi64EEESE_SE_EEEaNS5_IJlSB_lEEEaSG_NS4_8TiledMMAINS4_8MMA_AtomIJNS4_15SM100_MMA_S8_SSIaaiLi64ELi64ELNS4_4UMMA5MajorE0ELSL_0ELNSK_8SaturateE0EEEEEENS4_6LayoutISC_NS5_IJNSA_ILi0EEESQ_SQ_EEEEENS5_IJNS4_10UnderscoreEST_ST_EEEEENS4_13SM90_TMA_LOADENS4_14ComposedLayoutINS4_7SwizzleILi2ELi4ELi3EEENS4_18smem_ptr_flag_bitsILi8EEENSP_INS5_IJNSA_ILi8EEESE_EEENS5_IJSE_SB_EEEEEEEvNS4_8identityESW_S16_vS17_EENS_8epilogue10collective18CollectiveEpilogueINS19_23Sm100TmaWarpSpecializedILi1ELi1ELi32ELb0ELb0EEEJSF_NS5_IJNSP_ISE_SB_EES1E_EEEaSG_aSG_NS19_6fusion15FusionCallbacksIS1D_NS1G_17LinearCombinationIaiaiLNS_15FloatRoundStyleE2EEESF_S1F_JEEENS4_5SM1004TMEM4LOAD26SM100_TMEM_LOAD_16dp32b32xESW_S16_NS4_39AutoVectorizingCopyWithAssumedAlignmentILi128EEENS4_14SM90_TMA_STOREES16_S1R_S1R_EEEvvEEEEvNT_6ParamsE --------------------------
	.section	.nv.info._ZN7cutlass13device_kernelINS_4gemm6kernel13GemmUniversalIN4cute5tupleIJiiiiEEENS1_10collective13CollectiveMmaINS1_35MainloopSm100TmaUmmaWarpSpecializedILi27ELi2ELi4ENS5_IJNS4_1CILi1EEESB_SB_EEEEENS5_IJNSA_ILi64EEESE_SE_EEEaNS5_IJlSB_lEEEaSG_NS4_8TiledMMAINS4_8MMA_AtomIJNS4_15SM100_MMA_S8_SSIaaiLi64ELi64ELNS4_4UMMA5MajorE0ELSL_0ELNSK_8SaturateE0EEEEEENS4_6LayoutISC_NS5_IJNSA_ILi0EEESQ_SQ_EEEEENS5_IJNS4_10UnderscoreEST_ST_EEEEENS4_13SM90_TMA_LOADENS4_14ComposedLayoutINS4_7SwizzleILi2ELi4ELi3EEENS4_18smem_ptr_flag_bitsILi8EEENSP_INS5_IJNSA_ILi8EEESE_EEENS5_IJSE_SB_EEEEEEEvNS4_8identityESW_S16_vS17_EENS_8epilogue10collective18CollectiveEpilogueINS19_23Sm100TmaWarpSpecializedILi1ELi1ELi32ELb0ELb0EEEJSF_NS5_IJNSP_ISE_SB_EES1E_EEEaSG_aSG_NS19_6fusion15FusionCallbacksIS1D_NS1G_17LinearCombinationIaiaiLNS_15FloatRoundStyleE2EEESF_S1F_JEEENS4_5SM1004TMEM4LOAD26SM100_TMEM_LOAD_16dp32b32xESW_S16_NS4_39AutoVectorizingCopyWithAssumedAlignmentILi128EEENS4_14SM90_TMA_STOREES16_S1R_S1R_EEEvvEEEEvNT_6ParamsE,"",@"SHT_CUDA_INFO"
	.sectionflags	@""
	.align	4


	//----- nvinfo : EIATTR_CUDA_API_VERSION
	.align		4
        /*0000*/ 	.byte	0x04, 0x37
        /*0002*/ 	.short	(.L_31 - .L_30)
.L_30:
        /*0004*/ 	.word	0x00000082


	//----- nvinfo : EIATTR_KPARAM_INFO
	.align		4
.L_31:
        /*0008*/ 	.byte	0x04, 0x17
        /*000a*/ 	.short	(.L_33 - .L_32)
.L_32:
        /*000c*/ 	.word	0x00000000
        /*0010*/ 	.short	0x0000
        /*0012*/ 	.short	0x0000
        /*0014*/ 	.byte	0x00, 0xf0, 0x01, 0x20


	//----- nvinfo : EIATTR_AT_ENTRY_FRAGMENTS
	.align		4
.L_33:
        /*0018*/ 	.byte	0x04, 0x4f
        /*001a*/ 	.short	(.L_35 - .L_34)


	//   ....[0]....
.L_34:
        /*001c*/ 	.word	0x00000006


	//----- nvinfo : EIATTR_RESERVED_SMEM_USED
	.align		4
.L_35:
        /*0020*/ 	.byte	0x01, 0x41
	.zero		2


	//----- nvinfo : EIATTR_SPARSE_MMA_MASK
	.align		4
        /*0024*/ 	.byte	0x03, 0x50
        /*0026*/ 	.short	0x0000


	//----- nvinfo : EIATTR_TCGEN05_1CTA_USED
	.align		4
        /*0028*/ 	.byte	0x01, 0x51
	.zero		2


	//----- nvinfo : EIATTR_MAXREG_COUNT
	.align		4
        /*002c*/ 	.byte	0x03, 0x1b
        /*002e*/ 	.short	0x00ff


	//----- nvinfo : EIATTR_NUM_BARRIERS
	.align		4
        /*0030*/ 	.byte	0x02, 0x4c
        /*0032*/ 	.byte	0x07
	.zero		1


	//----- nvinfo : EIATTR_EXTERNS
	.align		4
        /*0034*/ 	.byte	0x04, 0x0f
        /*0036*/ 	.short	(.L_37 - .L_36)


	//   ....[0]....
	.align		4
.L_36:
        /*0038*/ 	.word	index@(__assertfail)


	//----- nvinfo : EIATTR_MERCURY_ISA_VERSION
	.align		4
.L_37:
        /*003c*/ 	.byte	0x03, 0x5f
        /*003e*/ 	.short	0x0101


	//----- nvinfo : EIATTR_INT_WARP_WIDE_INSTR_OFFSETS
	.align		4
        /*0040*/ 	.byte	0x04, 0x31
        /*0042*/ 	.short	(.L_39 - .L_38)


	//   ....[0]....
.L_38:
        /*0044*/ 	.word	0x00002070


	//   ....[1]....
        /*0048*/ 	.word	0x00004730


	//   ....[2]....
        /*004c*/ 	.word	0x00004750


	//   ....[3]....
        /*0050*/ 	.word	0x00004780


	//   ....[4]....
        /*0054*/ 	.word	0x00005190


	//   ....[5]....
        /*0058*/ 	.word	0x00005280


	//----- nvinfo : EIATTR_COOP_GROUP_MASK_REGIDS
	.align		4
.L_39:
        /*005c*/ 	.byte	0x04, 0x29
        /*005e*/ 	.short	(.L_41 - .L_40)


	//   ....[0]....
.L_40:
        /*0060*/ 	.word	0xffffffff


	//   ....[1]....
        /*0064*/ 	.word	0xffffffff


	//   ....[2]....
        /*0068*/ 	.word	0xffffffff


	//   ....[3]....
        /*006c*/ 	.word	0xffffffff


	//   ....[4]....
        /*0070*/ 	.word	0xffffffff


	//   ....[5]....
        /*0074*/ 	.word	0xffffffff


	//   ....[6]....
        /*0078*/ 	.word	0xffffffff


	//   ....[7]....
        /*007c*/ 	.word	0xffffffff


	//   ....[8]....
        /*0080*/ 	.word	0xffffffff


	//   ....[9]....
        /*0084*/ 	.word	0xffffffff


	//   ....[10]....
        /*0088*/ 	.word	0xffffffff


	//   ....[11]....
        /*008c*/ 	.word	0xffffffff


	//   ....[12]....
        /*0090*/ 	.word	0xffffffff


	//----- nvinfo : EIATTR_COOP_GROUP_INSTR_OFFSETS
	.align		4
.L_41:
        /*0094*/ 	.byte	0x04, 0x28
        /*0096*/ 	.short	(.L_43 - .L_42)


	//   ....[0]....
.L_42:
        /*0098*/ 	.word	0x00000090


	//   ....[1]....
        /*009c*/ 	.word	0x000004d0


	//   ....[2]....
        /*00a0*/ 	.word	0x00000950


	//   ....[3]....
        /*00a4*/ 	.word	0x00000a90


	//   ....[4]....
        /*00a8*/ 	.word	0x00000b90


	//   ....[5]....
        /*00ac*/ 	.word	0x00000d00


	//   ....[6]....
        /*00b0*/ 	.word	0x00000ea0


	//   ....[7]....
        /*00b4*/ 	.word	0x00001f50


	//   ....[8]....
        /*00b8*/ 	.word	0x00003a20


	//   ....[9]....
        /*00bc*/ 	.word	0x00003c30


	//   ....[10]....
        /*00c0*/ 	.word	0x00003c60


	//   ....[11]....
        /*00c4*/ 	.word	0x00004610


	//   ....[12]....
        /*00c8*/ 	.word	0x00004840


	//----- nvinfo : EIATTR_VRC_CTA_INIT_COUNT
	.align		4
.L_43:
        /*00cc*/ 	.byte	0x02, 0x4a
        /*00ce*/ 	.byte	0x80
	.zero		1


	//----- nvinfo : EIATTR_SYSCALL_OFFSETS
	.align		4
        /*00d0*/ 	.byte	0x04, 0x46
        /*00d2*/ 	.short	(.L_45 - .L_44)


	//   ....[0]....
.L_44:
        /*00d4*/ 	.word	0x00005ca0


	//   ....[1]....
        /*00d8*/ 	.word	0x00005de0


	//   ....[2]....
        /*00dc*/ 	.word	0x00006540


	//----- nvinfo : EIATTR_MBARRIER_INSTR_OFFSETS
	.align		4
.L_45:
        /*00e0*/ 	.byte	0x04, 0x39
        /*00e2*/ 	.short	(.L_47 - .L_46)


	//   ....[0]....
.L_46:
        /*00e4*/ 	.word	0x000005d0
        /*00e8*/ 	.word	0x000000ff
        /*00ec*/ 	.word	0x00000000
        /*00f0*/ 	.short	0x0100
        /*00f2*/ 	.byte	0x05
	.zero		1


	//   ....[1]....
        /*00f4*/ 	.word	0x000005e0
        /*00f8*/ 	.word	0x000000ff
        /*00fc*/ 	.word	0x000000d8
        /*0100*/ 	.short	0x0100
        /*0102*/ 	.byte	0x05
	.zero		1


	//   ....[2]....
        /*0104*/ 	.word	0x000005f0
        /*0108*/ 	.word	0x000000ff
        /*010c*/ 	.word	0x00000008
        /*0110*/ 	.short	0x0100
        /*0112*/ 	.byte	0x05
	.zero		1


	//   ....[3]....
        /*0114*/ 	.word	0x00000600
        /*0118*/ 	.word	0x000000ff
        /*011c*/ 	.word	0x000000e0
        /*0120*/ 	.short	0x0100
        /*0122*/ 	.byte	0x05
	.zero		1


	//   ....[4]....
        /*0124*/ 	.word	0x00000610
        /*0128*/ 	.word	0x000000ff
        /*012c*/ 	.word	0x00000010
        /*0130*/ 	.short	0x0100
        /*0132*/ 	.byte	0x05
	.zero		1


	//   ....[5]....
        /*0134*/ 	.word	0x00000620
        /*0138*/ 	.word	0x000000ff
        /*013c*/ 	.word	0x000000e8
        /*0140*/ 	.short	0x0100
        /*0142*/ 	.byte	0x05
	.zero		1


	//   ....[6]....
        /*0144*/ 	.word	0x00000630
        /*0148*/ 	.word	0x000000ff
        /*014c*/ 	.word	0x00000018
        /*0150*/ 	.short	0x0100
        /*0152*/ 	.byte	0x05
	.zero		1


	//   ....[7]....
        /*0154*/ 	.word	0x00000640
        /*0158*/ 	.word	0x000000ff
        /*015c*/ 	.word	0x000000f0
        /*0160*/ 	.short	0x0100
        /*0162*/ 	.byte	0x05
	.zero		1


	//   ....[8]....
        /*0164*/ 	.word	0x00000650
        /*0168*/ 	.word	0x000000ff
        /*016c*/ 	.word	0x00000020
        /*0170*/ 	.short	0x0100
        /*0172*/ 	.byte	0x05
	.zero		1


	//   ....[9]....
        /*0174*/ 	.word	0x00000660
        /*0178*/ 	.word	0x000000ff
        /*017c*/ 	.word	0x000000f8
        /*0180*/ 	.short	0x0100
        /*0182*/ 	.byte	0x05
	.zero		1


	//   ....[10]....
        /*0184*/ 	.word	0x00000670
        /*0188*/ 	.word	0x000000ff
        /*018c*/ 	.word	0x00000028
        /*0190*/ 	.short	0x0100
        /*0192*/ 	.byte	0x05
	.zero		1


	//   ....[11]....
        /*0194*/ 	.word	0x00000680
        /*0198*/ 	.word	0x000000ff
        /*019c*/ 	.word	0x00000100
        /*01a0*/ 	.short	0x0100
        /*01a2*/ 	.byte	0x05
	.zero		1


	//   ....[12]....
        /*01a4*/ 	.word	0x00000690
        /*01a8*/ 	.word	0x000000ff
        /*01ac*/ 	.word	0x00000030
        /*01b0*/ 	.short	0x0100
        /*01b2*/ 	.byte	0x05
	.zero		1


	//   ....[13]....
        /*01b4*/ 	.word	0x000006a0
        /*01b8*/ 	.word	0x000000ff
        /*01bc*/ 	.word	0x00000108
        /*01c0*/ 	.short	0x0100
        /*01c2*/ 	.byte	0x05
	.zero		1


	//   ....[14]....
        /*01c4*/ 	.word	0x000006b0
        /*01c8*/ 	.word	0x000000ff
        /*01cc*/ 	.word	0x00000038
        /*01d0*/ 	.short	0x0100
        /*01d2*/ 	.byte	0x05
	.zero		1


	//   ....[15]....
        /*01d4*/ 	.word	0x000006c0
        /*01d8*/ 	.word	0x000000ff
        /*01dc*/ 	.word	0x00000110
        /*01e0*/ 	.short	0x0100
        /*01e2*/ 	.byte	0x05
	.zero		1


	//   ....[16]....
        /*01e4*/ 	.word	0x000006d0
        /*01e8*/ 	.word	0x000000ff
        /*01ec*/ 	.word	0x00000040
        /*01f0*/ 	.short	0x0100
        /*01f2*/ 	.byte	0x05
	.zero		1


	//   ....[17]....
        /*01f4*/ 	.word	0x000006e0
        /*01f8*/ 	.word	0x000000ff
        /*01fc*/ 	.word	0x00000118
        /*0200*/ 	.short	0x0100
        /*0202*/ 	.byte	0x05
	.zero		1


	//   ....[18]....
        /*0204*/ 	.word	0x000006f0
        /*0208*/ 	.word	0x000000ff
        /*020c*/ 	.word	0x00000048
        /*0210*/ 	.short	0x0100
        /*0212*/ 	.byte	0x05
	.zero		1


	//   ....[19]....
        /*0214*/ 	.word	0x00000700
        /*0218*/ 	.word	0x000000ff
        /*021c*/ 	.word	0x00000120
        /*0220*/ 	.short	0x0100
        /*0222*/ 	.byte	0x05
	.zero		1


	//   ....[20]....
        /*0224*/ 	.word	0x00000710
        /*0228*/ 	.word	0x000000ff
        /*022c*/ 	.word	0x00000050
        /*0230*/ 	.short	0x0100
        /*0232*/ 	.byte	0x05
	.zero		1


	//   ....[21]....
        /*0234*/ 	.word	0x00000720
        /*0238*/ 	.word	0x000000ff
        /*023c*/ 	.word	0x00000128
        /*0240*/ 	.short	0x0100
        /*0242*/ 	.byte	0x05
	.zero		1


	//   ....[22]....
        /*0244*/ 	.word	0x00000730
        /*0248*/ 	.word	0x000000ff
        /*024c*/ 	.word	0x00000058
        /*0250*/ 	.short	0x0100
        /*0252*/ 	.byte	0x05
	.zero		1


	//   ....[23]....
        /*0254*/ 	.word	0x00000740
        /*0258*/ 	.word	0x000000ff
        /*025c*/ 	.word	0x00000130
        /*0260*/ 	.short	0x0100
        /*0262*/ 	.byte	0x05
	.zero		1


	//   ....[24]....
        /*0264*/ 	.word	0x00000750
        /*0268*/ 	.word	0x000000ff
        /*026c*/ 	.word	0x00000060
        /*0270*/ 	.short	0x0100
        /*0272*/ 	.byte	0x05
	.zero		1


	//   ....[25]....
        /*0274*/ 	.word	0x00000760
        /*0278*/ 	.word	0x000000ff
        /*027c*/ 	.word	0x00000138
        /*0280*/ 	.short	0x0100
        /*0282*/ 	.byte	0x05
	.zero		1


	//   ....[26]....
        /*0284*/ 	.word	0x00000770
        /*0288*/ 	.word	0x000000ff
        /*028c*/ 	.word	0x00000068
        /*0290*/ 	.short	0x0100
        /*0292*/ 	.byte	0x05
	.zero		1


	//   ....[27]....
        /*0294*/ 	.word	0x00000780
        /*0298*/ 	.word	0x000000ff
        /*029c*/ 	.word	0x00000140
        /*02a0*/ 	.short	0x0100
        /*02a2*/ 	.byte	0x05
	.zero		1


	//   ....[28]....
        /*02a4*/ 	.word	0x00000790
        /*02a8*/ 	.word	0x000000ff
        /*02ac*/ 	.word	0x00000070
        /*02b0*/ 	.short	0x0100
        /*02b2*/ 	.byte	0x05
	.zero		1


	//   ....[29]....
        /*02b4*/ 	.word	0x000007a0
        /*02b8*/ 	.word	0x000000ff
        /*02bc*/ 	.word	0x00000148
        /*02c0*/ 	.short	0x0100
        /*02c2*/ 	.byte	0x05
	.zero		1


	//   ....[30]....
        /*02c4*/ 	.word	0x000007b0
        /*02c8*/ 	.word	0x000000ff
        /*02cc*/ 	.word	0x00000078
        /*02d0*/ 	.short	0x0100
        /*02d2*/ 	.byte	0x05
	.zero		1


	//   ....[31]....
        /*02d4*/ 	.word	0x000007c0
        /*02d8*/ 	.word	0x000000ff
        /*02dc*/ 	.word	0x00000150
        /*02e0*/ 	.short	0x0100
        /*02e2*/ 	.byte	0x05
	.zero		1


	//   ....[32]....
        /*02e4*/ 	.word	0x000007d0
        /*02e8*/ 	.word	0x000000ff
        /*02ec*/ 	.word	0x00000080
        /*02f0*/ 	.short	0x0100
        /*02f2*/ 	.byte	0x05
	.zero		1


	//   ....[33]....
        /*02f4*/ 	.word	0x000007e0
        /*02f8*/ 	.word	0x000000ff
        /*02fc*/ 	.word	0x00000158
        /*0300*/ 	.short	0x0100
        /*0302*/ 	.byte	0x05
	.zero		1


	//   ....[34]....
        /*0304*/ 	.word	0x000007f0
        /*0308*/ 	.word	0x000000ff
        /*030c*/ 	.word	0x00000088
        /*0310*/ 	.short	0x0100
        /*0312*/ 	.byte	0x05
	.zero		1


	//   ....[35]....
        /*0314*/ 	.word	0x00000800
        /*0318*/ 	.word	0x000000ff
        /*031c*/ 	.word	0x00000160
        /*0320*/ 	.short	0x0100
        /*0322*/ 	.byte	0x05
	.zero		1


	//   ....[36]....
        /*0324*/ 	.word	0x00000810
        /*0328*/ 	.word	0x000000ff
        /*032c*/ 	.word	0x00000090
        /*0330*/ 	.short	0x0100
        /*0332*/ 	.byte	0x05
	.zero		1


	//   ....[37]....
        /*0334*/ 	.word	0x00000820
        /*0338*/ 	.word	0x000000ff
        /*033c*/ 	.word	0x00000168
        /*0340*/ 	.short	0x0100
        /*0342*/ 	.byte	0x05
	.zero		1


	//   ....[38]....
        /*0344*/ 	.word	0x00000830
        /*0348*/ 	.word	0x000000ff
        /*034c*/ 	.word	0x00000098
        /*0350*/ 	.short	0x0100
        /*0352*/ 	.byte	0x05
	.zero		1


	//   ....[39]....
        /*0354*/ 	.word	0x00000840
        /*0358*/ 	.word	0x000000ff
        /*035c*/ 	.word	0x00000170
        /*0360*/ 	.short	0x0100
        /*0362*/ 	.byte	0x05
	.zero		1


	//   ....[40]....
        /*0364*/ 	.word	0x00000850
        /*0368*/ 	.word	0x000000ff
        /*036c*/ 	.word	0x000000a0
        /*0370*/ 	.short	0x0100
        /*0372*/ 	.byte	0x05
	.zero		1


	//   ....[41]....
        /*0374*/ 	.word	0x00000860
        /*0378*/ 	.word	0x000000ff
        /*037c*/ 	.word	0x00000178
        /*0380*/ 	.short	0x0100
        /*0382*/ 	.byte	0x05
	.zero		1


	//   ....[42]....
        /*0384*/ 	.word	0x00000870
        /*0388*/ 	.word	0x000000ff
        /*038c*/ 	.word	0x000000a8
        /*0390*/ 	.short	0x0100
        /*0392*/ 	.byte	0x05
	.zero		1


	//   ....[43]....
        /*0394*/ 	.word	0x00000880
        /*0398*/ 	.word	0x000000ff
        /*039c*/ 	.word	0x00000180
        /*03a0*/ 	.short	0x0100
        /*03a2*/ 	.byte	0x05
	.zero		1


	//   ....[44]....
        /*03a4*/ 	.word	0x00000890
        /*03a8*/ 	.word	0x000000ff
        /*03ac*/ 	.word	0x000000b0
        /*03b0*/ 	.short	0x0100
        /*03b2*/ 	.byte	0x05
	.zero		1


	//   ....[45]....
        /*03b4*/ 	.word	0x000008a0
        /*03b8*/ 	.word	0x000000ff
        /*03bc*/ 	.word	0x00000188
        /*03c0*/ 	.short	0x0100
        /*03c2*/ 	.byte	0x05
	.zero		1


	//   ....[46]....
        /*03c4*/ 	.word	0x000008b0
        /*03c8*/ 	.word	0x000000ff
        /*03cc*/ 	.word	0x000000b8
        /*03d0*/ 	.short	0x0100
        /*03d2*/ 	.byte	0x05
	.zero		1


	//   ....[47]....
        /*03d4*/ 	.word	0x000008c0
        /*03d8*/ 	.word	0x000000ff
        /*03dc*/ 	.word	0x00000190
        /*03e0*/ 	.short	0x0100
        /*03e2*/ 	.byte	0x05
	.zero		1


	//   ....[48]....
        /*03e4*/ 	.word	0x000008d0
        /*03e8*/ 	.word	0x000000ff
        /*03ec*/ 	.word	0x000000c0
        /*03f0*/ 	.short	0x0100
        /*03f2*/ 	.byte	0x05
	.zero		1


	//   ....[49]....
        /*03f4*/ 	.word	0x000008e0
        /*03f8*/ 	.word	0x000000ff
        /*03fc*/ 	.word	0x00000198
        /*0400*/ 	.short	0x0100
        /*0402*/ 	.byte	0x05
	.zero		1


	//   ....[50]....
        /*0404*/ 	.word	0x000008f0
        /*0408*/ 	.word	0x000000ff
        /*040c*/ 	.word	0x000000c8
        /*0410*/ 	.short	0x0100
        /*0412*/ 	.byte	0x05
	.zero		1


	//   ....[51]....
        /*0414*/ 	.word	0x00000900
        /*0418*/ 	.word	0x000000ff
        /*041c*/ 	.word	0x000001a0
        /*0420*/ 	.short	0x0100
        /*0422*/ 	.byte	0x05
	.zero		1


	//   ....[52]....
        /*0424*/ 	.word	0x00000910
        /*0428*/ 	.word	0x000000ff
        /*042c*/ 	.word	0x000000d0
        /*0430*/ 	.short	0x0100
        /*0432*/ 	.byte	0x05
	.zero		1


	//   ....[53]....
        /*0434*/ 	.word	0x00000920
        /*0438*/ 	.word	0x000000ff
        /*043c*/ 	.word	0x000001a8
        /*0440*/ 	.short	0x0100
        /*0442*/ 	.byte	0x05
	.zero		1


	//   ....[54]....
        /*0444*/ 	.word	0x00000a60
        /*0448*/ 	.word	0x000000ff
        /*044c*/ 	.word	0x000001b0
        /*0450*/ 	.short	0x0100
        /*0452*/ 	.byte	0x06
	.zero		1


	//   ....[55]....
        /*0454*/ 	.word	0x00000a70
        /*0458*/ 	.word	0x000000ff
        /*045c*/ 	.word	0x000001b8
        /*0460*/ 	.short	0x0100
        /*0462*/ 	.byte	0x06
	.zero		1


	//   ....[56]....
        /*0464*/ 	.word	0x00000b60
        /*0468*/ 	.word	0x000000ff
        /*046c*/ 	.word	0x000001c0
        /*0470*/ 	.short	0x0100
        /*0472*/ 	.byte	0x05
	.zero		1


	//   ....[57]....
        /*0474*/ 	.word	0x00000b70
        /*0478*/ 	.word	0x000000ff
        /*047c*/ 	.word	0x000001c8
        /*0480*/ 	.short	0x0100
        /*0482*/ 	.byte	0x05
	.zero		1


	//   ....[58]....
        /*0484*/ 	.word	0x00000cb0
        /*0488*/ 	.word	0x000000ff
        /*048c*/ 	.word	0x000001d0
        /*0490*/ 	.short	0x0100
        /*0492*/ 	.byte	0x05
	.zero		1


	//   ....[59]....
        /*0494*/ 	.word	0x00000cc0
        /*0498*/ 	.word	0x000000ff
        /*049c*/ 	.word	0x000001e0
        /*04a0*/ 	.short	0x0100
        /*04a2*/ 	.byte	0x05
	.zero		1


	//   ....[60]....
        /*04a4*/ 	.word	0x00000cd0
        /*04a8*/ 	.word	0x000000ff
        /*04ac*/ 	.word	0x000001d8
        /*04b0*/ 	.short	0x0100
        /*04b2*/ 	.byte	0x05
	.zero		1


	//   ....[61]....
        /*04b4*/ 	.word	0x00000ce0
        /*04b8*/ 	.word	0x000000ff
        /*04bc*/ 	.word	0x000001e8
        /*04c0*/ 	.short	0x0100
        /*04c2*/ 	.byte	0x05
	.zero		1


	//   ....[62]....
        /*04c4*/ 	.word	0x00000e10
        /*04c8*/ 	.word	0x000000ff
        /*04cc*/ 	.word	0x000001f0
        /*04d0*/ 	.short	0x0100
        /*04d2*/ 	.byte	0x06
	.zero		1


	//   ....[63]....
        /*04d4*/ 	.word	0x00000e20
        /*04d8*/ 	.word	0x000000ff
        /*04dc*/ 	.word	0x00000210
        /*04e0*/ 	.short	0x0100
        /*04e2*/ 	.byte	0x06
	.zero		1


	//   ....[64]....
        /*04e4*/ 	.word	0x00000e30
        /*04e8*/ 	.word	0x000000ff
        /*04ec*/ 	.word	0x000001f8
        /*04f0*/ 	.short	0x0100
        /*04f2*/ 	.byte	0x06
	.zero		1


	//   ....[65]....
        /*04f4*/ 	.word	0x00000e40
        /*04f8*/ 	.word	0x000000ff
        /*04fc*/ 	.word	0x00000218
        /*0500*/ 	.short	0x0100
        /*0502*/ 	.byte	0x06
	.zero		1


	//   ....[66]....
        /*0504*/ 	.word	0x00000e50
        /*0508*/ 	.word	0x000000ff
        /*050c*/ 	.word	0x00000200
        /*0510*/ 	.short	0x0100
        /*0512*/ 	.byte	0x06
	.zero		1


	//   ....[67]....
        /*0514*/ 	.word	0x00000e60
        /*0518*/ 	.word	0x000000ff
        /*051c*/ 	.word	0x00000220
        /*0520*/ 	.short	0x0100
        /*0522*/ 	.byte	0x06
	.zero		1


	//   ....[68]....
        /*0524*/ 	.word	0x00000e70
        /*0528*/ 	.word	0x000000ff
        /*052c*/ 	.word	0x00000208
        /*0530*/ 	.short	0x0100
        /*0532*/ 	.byte	0x06
	.zero		1


	//   ....[69]....
        /*0534*/ 	.word	0x00000e80
        /*0538*/ 	.word	0x000000ff
        /*053c*/ 	.word	0x00000228
        /*0540*/ 	.short	0x0100
        /*0542*/ 	.byte	0x06
	.zero		1


	//   ....[70]....
        /*0544*/ 	.word	0x00000f70
        /*0548*/ 	.word	0x000000ff
        /*054c*/ 	.word	0x00000230
        /*0550*/ 	.short	0x0100
        /*0552*/ 	.byte	0x05
	.zero		1


	//   ....[71]....
        /*0554*/ 	.word	0x00000f80
        /*0558*/ 	.word	0x000000ff
        /*055c*/ 	.word	0x00000240
        /*0560*/ 	.short	0x0100
        /*0562*/ 	.byte	0x05
	.zero		1


	//   ....[72]....
        /*0564*/ 	.word	0x00000f90
        /*0568*/ 	.word	0x000000ff
        /*056c*/ 	.word	0x00000238
        /*0570*/ 	.short	0x0100
        /*0572*/ 	.byte	0x05
	.zero		1


	//   ....[73]....
        /*0574*/ 	.word	0x00000fa0
        /*0578*/ 	.word	0x000000ff
        /*057c*/ 	.word	0x00000248
        /*0580*/ 	.short	0x0100
        /*0582*/ 	.byte	0x05
	.zero		1


	//   ....[74]....
        /*0584*/ 	.word	0x00001870
        /*0588*/ 	.word	0x00000003
        /*058c*/ 	.word	0x00000240
        /*0590*/ 	.short	0x010a
        /*0592*/ 	.byte	0xff
	.zero		1


	//   ....[75]....
        /*0594*/ 	.word	0x000018a0
        /*0598*/ 	.word	0x00000003
        /*059c*/ 	.word	0x00000230
        /*05a0*/ 	.short	0x0101
        /*05a2*/ 	.byte	0xff
	.zero		1


	//   ....[76]....
        /*05a4*/ 	.word	0x00001970
        /*05a8*/ 	.word	0x000000ff
        /*05ac*/ 	.word	0x000000d8
        /*05b0*/ 	.short	0x010a
        /*05b2*/ 	.byte	0x08
	.zero		1


	//   ....[77]....
        /*05b4*/ 	.word	0x00001a10
        /*05b8*/ 	.word	0x000000ff
        /*05bc*/ 	.word	0x000000d8
        /*05c0*/ 	.short	0x010a
        /*05c2*/ 	.byte	0x21
	.zero		1


	//   ....[78]....
        /*05c4*/ 	.word	0x00001b70
        /*05c8*/ 	.word	0x000000ff
        /*05cc*/ 	.word	0x000000d8
        /*05d0*/ 	.short	0x010a
        /*05d2*/ 	.byte	0x08
	.zero		1


	//   ....[79]....
        /*05d4*/ 	.word	0x00001c60
        /*05d8*/ 	.word	0x000000ff
        /*05dc*/ 	.word	0x000001c8
        /*05e0*/ 	.short	0x0101
        /*05e2*/ 	.byte	0x04
	.zero		1


	//   ....[80]....
        /*05e4*/ 	.word	0x00001c80
        /*05e8*/ 	.word	0x000000ff
        /*05ec*/ 	.word	0x000000d8
        /*05f0*/ 	.short	0x010a
        /*05f2*/ 	.byte	0x08
	.zero		1


	//   ....[81]....
        /*05f4*/ 	.word	0x00001d00
        /*05f8*/ 	.word	0x000000ff
        /*05fc*/ 	.word	0x000000d8
        /*0600*/ 	.short	0x010a
        /*0602*/ 	.byte	0x11
	.zero		1


	//   ....[82]....
        /*0604*/ 	.word	0x00001e60
        /*0608*/ 	.word	0x000000ff
        /*060c*/ 	.word	0x000000d8
        /*0610*/ 	.short	0x010a
        /*0612*/ 	.byte	0x08
	.zero		1


	//   ....[83]....
        /*0614*/ 	.word	0x00001f80
        /*0618*/ 	.word	0x00000002
        /*061c*/ 	.word	0x000001d0
        /*0620*/ 	.short	0x010a
        /*0622*/ 	.byte	0xff
	.zero		1


	//   ....[84]....
        /*0624*/ 	.word	0x00002040
        /*0628*/ 	.word	0x00000002
        /*062c*/ 	.word	0x00000000
        /*0630*/ 	.short	0x0101
        /*0632*/ 	.byte	0xff
	.zero		1


	//   ....[85]....
        /*0634*/ 	.word	0x000025a0
        /*0638*/ 	.word	0x000000ff
        /*063c*/ 	.word	0x00000000
        /*0640*/ 	.short	0x010a
        /*0642*/ 	.byte	0x05
	.zero		1


	//   ....[86]....
        /*0644*/ 	.word	0x00002630
        /*0648*/ 	.word	0x000000ff
        /*064c*/ 	.word	0x00000000
        /*0650*/ 	.short	0x010a
        /*0652*/ 	.byte	0x05
	.zero		1


	//   ....[87]....
        /*0654*/ 	.word	0x000026c0
        /*0658*/ 	.word	0x000000ff
        /*065c*/ 	.word	0x00000000
        /*0660*/ 	.short	0x010a
        /*0662*/ 	.byte	0x05
	.zero		1


	//   ....[88]....
        /*0664*/ 	.word	0x00002750
        /*0668*/ 	.word	0x000000ff
        /*066c*/ 	.word	0x00000000
        /*0670*/ 	.short	0x010a
        /*0672*/ 	.byte	0x05
	.zero		1


	//   ....[89]....
        /*0674*/ 	.word	0x000027e0
        /*0678*/ 	.word	0x000000ff
        /*067c*/ 	.word	0x00000000
        /*0680*/ 	.short	0x010a
        /*0682*/ 	.byte	0x05
	.zero		1


	//   ....[90]....
        /*0684*/ 	.word	0x00002870
        /*0688*/ 	.word	0x000000ff
        /*068c*/ 	.word	0x00000000
        /*0690*/ 	.short	0x010a
        /*0692*/ 	.byte	0x05
	.zero		1


	//   ....[91]....
        /*0694*/ 	.word	0x00002900
        /*0698*/ 	.word	0x000000ff
        /*069c*/ 	.word	0x00000000
        /*06a0*/ 	.short	0x010a
        /*06a2*/ 	.byte	0x05
	.zero		1


	//   ....[92]....
        /*06a4*/ 	.word	0x00002990
        /*06a8*/ 	.word	0x000000ff
        /*06ac*/ 	.word	0x00000000
        /*06b0*/ 	.short	0x010a
        /*06b2*/ 	.byte	0x05
	.zero		1


	//   ....[93]....
        /*06b4*/ 	.word	0x00002a20
        /*06b8*/ 	.word	0x000000ff
        /*06bc*/ 	.word	0x00000000
        /*06c0*/ 	.short	0x010a
        /*06c2*/ 	.byte	0x05
	.zero		1


	//   ....[94]....
        /*06c4*/ 	.word	0x00002ab0
        /*06c8*/ 	.word	0x000000ff
        /*06cc*/ 	.word	0x00000000
        /*06d0*/ 	.short	0x010a
        /*06d2*/ 	.byte	0x05
	.zero		1


	//   ....[95]....
        /*06d4*/ 	.word	0x00002b40
        /*06d8*/ 	.word	0x000000ff
        /*06dc*/ 	.word	0x00000000
        /*06e0*/ 	.short	0x010a
        /*06e2*/ 	.byte	0x05
	.zero		1


	//   ....[96]....
        /*06e4*/ 	.word	0x00002bd0
        /*06e8*/ 	.word	0x000000ff
        /*06ec*/ 	.word	0x00000000
        /*06f0*/ 	.short	0x010a
        /*06f2*/ 	.byte	0x05
	.zero		1


	//   ....[97]....
        /*06f4*/ 	.word	0x00002c60
        /*06f8*/ 	.word	0x000000ff
        /*06fc*/ 	.word	0x00000000
        /*0700*/ 	.short	0x010a
        /*0702*/ 	.byte	0x05
	.zero		1


	//   ....[98]....
        /*0704*/ 	.word	0x00002cf0
        /*0708*/ 	.word	0x000000ff
        /*070c*/ 	.word	0x00000000
        /*0710*/ 	.short	0x010a
        /*0712*/ 	.byte	0x05
	.zero		1


	//   ....[99]....
        /*0714*/ 	.word	0x00002d80
        /*0718*/ 	.word	0x000000ff
        /*071c*/ 	.word	0x00000000
        /*0720*/ 	.short	0x010a
        /*0722*/ 	.byte	0x05
	.zero		1


	//   ....[100]....
        /*0724*/ 	.word	0x00002e10
        /*0728*/ 	.word	0x000000ff
        /*072c*/ 	.word	0x00000000
        /*0730*/ 	.short	0x010a
        /*0732*/ 	.byte	0x05
	.zero		1


	//   ....[101]....
        /*0734*/ 	.word	0x00002ea0
        /*0738*/ 	.word	0x000000ff
        /*073c*/ 	.word	0x00000000
        /*0740*/ 	.short	0x010a
        /*0742*/ 	.byte	0x05
	.zero		1


	//   ....[102]....
        /*0744*/ 	.word	0x00002f30
        /*0748*/ 	.word	0x000000ff
        /*074c*/ 	.word	0x00000000
        /*0750*/ 	.short	0x010a
        /*0752*/ 	.byte	0x05
	.zero		1


	//   ....[103]....
        /*0754*/ 	.word	0x00002fc0
        /*0758*/ 	.word	0x000000ff
        /*075c*/ 	.word	0x00000000
        /*0760*/ 	.short	0x010a
        /*0762*/ 	.byte	0x05
	.zero		1


	//   ....[104]....
        /*0764*/ 	.word	0x00003050
        /*0768*/ 	.word	0x000000ff
        /*076c*/ 	.word	0x00000000
        /*0770*/ 	.short	0x010a
        /*0772*/ 	.byte	0x05
	.zero		1


	//   ....[105]....
        /*0774*/ 	.word	0x000030e0
        /*0778*/ 	.word	0x000000ff
        /*077c*/ 	.word	0x00000000
        /*0780*/ 	.short	0x010a
        /*0782*/ 	.byte	0x05
	.zero		1


	//   ....[106]....
        /*0784*/ 	.word	0x00003170
        /*0788*/ 	.word	0x000000ff
        /*078c*/ 	.word	0x00000000
        /*0790*/ 	.short	0x010a
        /*0792*/ 	.byte	0x05
	.zero		1


	//   ....[107]....
        /*0794*/ 	.word	0x00003200
        /*0798*/ 	.word	0x000000ff
        /*079c*/ 	.word	0x00000000
        /*07a0*/ 	.short	0x010a
        /*07a2*/ 	.byte	0x05
	.zero		1


	//   ....[108]....
        /*07a4*/ 	.word	0x00003290
        /*07a8*/ 	.word	0x000000ff
        /*07ac*/ 	.word	0x00000000
        /*07b0*/ 	.short	0x010a
        /*07b2*/ 	.byte	0x05
	.zero		1


	//   ....[109]....
        /*07b4*/ 	.word	0x00003320
        /*07b8*/ 	.word	0x000000ff
        /*07bc*/ 	.word	0x00000000
        /*07c0*/ 	.short	0x010a
        /*07c2*/ 	.byte	0x05
	.zero		1


	//   ....[110]....
        /*07c4*/ 	.word	0x000033b0
        /*07c8*/ 	.word	0x000000ff
        /*07cc*/ 	.word	0x00000000
        /*07d0*/ 	.short	0x010a
        /*07d2*/ 	.byte	0x05
	.zero		1


	//   ....[111]....
        /*07d4*/ 	.word	0x00003450
        /*07d8*/ 	.word	0x00000000
        /*07dc*/ 	.word	0x00000000
        /*07e0*/ 	.short	0x010a
        /*07e2*/ 	.byte	0xff
	.zero		1


	//   ....[112]....
        /*07e4*/ 	.word	0x00003570
        /*07e8*/ 	.word	0x00000000
        /*07ec*/ 	.word	0x00000230
        /*07f0*/ 	.short	0x010a
        /*07f2*/ 	.byte	0xff
	.zero		1


	//   ....[113]....
        /*07f4*/ 	.word	0x000035d0
        /*07f8*/ 	.word	0x00000004
        /*07fc*/ 	.word	0x00000000
        /*0800*/ 	.short	0x0101
        /*0802*/ 	.byte	0xff
	.zero		1


	//   ....[114]....
        /*0804*/ 	.word	0x000035f0
        /*0808*/ 	.word	0x000000ff
        /*080c*/ 	.word	0x000001e0
        /*0810*/ 	.short	0x010a
        /*0812*/ 	.byte	0x05
	.zero		1


	//   ....[115]....
        /*0814*/ 	.word	0x00003710
        /*0818*/ 	.word	0x00000000
        /*081c*/ 	.word	0x000001d0
        /*0820*/ 	.short	0x010a
        /*0822*/ 	.byte	0xff
	.zero		1


	//   ....[116]....
        /*0824*/ 	.word	0x00003820
        /*0828*/ 	.word	0x00000000
        /*082c*/ 	.word	0x00000000
        /*0830*/ 	.short	0x0101
        /*0832*/ 	.byte	0xff
	.zero		1


	//   ....[117]....
        /*0834*/ 	.word	0x000038b0
        /*0838*/ 	.word	0x000000ff
        /*083c*/ 	.word	0x000001e0
        /*0840*/ 	.short	0x0106
        /*0842*/ 	.byte	0x05
	.zero		1


	//   ....[118]....
        /*0844*/ 	.word	0x000038d0
        /*0848*/ 	.word	0x000000ff
        /*084c*/ 	.word	0x000001e0
        /*0850*/ 	.short	0x010a
        /*0852*/ 	.byte	0x05
	.zero		1


	//   ....[119]....
        /*0854*/ 	.word	0x00003960
        /*0858*/ 	.word	0x000000ff
        /*085c*/ 	.word	0x000001e0
        /*0860*/ 	.short	0x0106
        /*0862*/ 	.byte	0x04
	.zero		1


	//   ....[120]....
        /*0864*/ 	.word	0x000039a0
        /*0868*/ 	.word	0x00000000
        /*086c*/ 	.word	0x000001e0
        /*0870*/ 	.short	0x010a
        /*0872*/ 	.byte	0xff
	.zero		1


	//   ....[121]....
        /*0874*/ 	.word	0x00003ea0
        /*0878*/ 	.word	0x00000000
        /*087c*/ 	.word	0x000001d0
        /*0880*/ 	.short	0x010a
        /*0882*/ 	.byte	0xff
	.zero		1


	//   ....[122]....
        /*0884*/ 	.word	0x00003fa0
        /*0888*/ 	.word	0x00000003
        /*088c*/ 	.word	0x00000000
        /*0890*/ 	.short	0x0101
        /*0892*/ 	.byte	0xff
	.zero		1


	//   ....[123]....
        /*0894*/ 	.word	0x00003fb0
        /*0898*/ 	.word	0x000000ff
        /*089c*/ 	.word	0x00000000
        /*08a0*/ 	.short	0x010a
        /*08a2*/ 	.byte	0x04
	.zero		1


	//   ....[124]....
        /*08a4*/ 	.word	0x00004030
        /*08a8*/ 	.word	0x000000ff
        /*08ac*/ 	.word	0x00000210
        /*08b0*/ 	.short	0x010a
        /*08b2*/ 	.byte	0x08
	.zero		1


	//   ....[125]....
        /*08b4*/ 	.word	0x00004110
        /*08b8*/ 	.word	0x000000ff
        /*08bc*/ 	.word	0x00000000
        /*08c0*/ 	.short	0x010a
        /*08c2*/ 	.byte	0x07
	.zero		1


	//   ....[126]....
        /*08c4*/ 	.word	0x00004250
        /*08c8*/ 	.word	0x000000ff
        /*08cc*/ 	.word	0x00000000
        /*08d0*/ 	.short	0x010a
        /*08d2*/ 	.byte	0x04
	.zero		1


	//   ....[127]....
        /*08d4*/ 	.word	0x00004440
        /*08d8*/ 	.word	0x000000ff
        /*08dc*/ 	.word	0x00000000
        /*08e0*/ 	.short	0x010a
        /*08e2*/ 	.byte	0x05
	.zero		1


	//   ....[128]....
        /*08e4*/ 	.word	0x000044d0
        /*08e8*/ 	.word	0x000000ff
        /*08ec*/ 	.word	0x00000000
        /*08f0*/ 	.short	0x010a
        /*08f2*/ 	.byte	0x05
	.zero		1


	//   ....[129]....
        /*08f4*/ 	.word	0x00004560
        /*08f8*/ 	.word	0x000000ff
        /*08fc*/ 	.word	0x00000000
        /*0900*/ 	.short	0x010a
        /*0902*/ 	.byte	0x05
	.zero		1


	//   ....[130]....
        /*0904*/ 	.word	0x000045f0
        /*0908*/ 	.word	0x000000ff
        /*090c*/ 	.word	0x00000000
        /*0910*/ 	.short	0x010a
        /*0912*/ 	.byte	0x07
	.zero		1


	//   ....[131]....
        /*0914*/ 	.word	0x00004a30
        /*0918*/ 	.word	0x00000000
        /*091c*/ 	.word	0x000001d0
        /*0920*/ 	.short	0x010a
        /*0922*/ 	.byte	0xff
	.zero		1


	//   ....[132]....
        /*0924*/ 	.word	0x00004b20
        /*0928*/ 	.word	0x00000000
        /*092c*/ 	.word	0x00000000
        /*0930*/ 	.short	0x0101
        /*0932*/ 	.byte	0xff
	.zero		1


	//   ....[133]....
        /*0934*/ 	.word	0x00004e40
        /*0938*/ 	.word	0x000000ff
        /*093c*/ 	.word	0x000001c8
        /*0940*/ 	.short	0x010a
        /*0942*/ 	.byte	0x06
	.zero		1


	//   ....[134]....
        /*0944*/ 	.word	0x00004fc0
        /*0948*/ 	.word	0x000000ff
        /*094c*/ 	.word	0x000001b8
        /*0950*/ 	.short	0x010a
        /*0952*/ 	.byte	0x06
	.zero		1


	//   ....[135]....
        /*0954*/ 	.word	0x000052f0
        /*0958*/ 	.word	0x000000ff
        /*095c*/ 	.word	0x000001b0
        /*0960*/ 	.short	0x010b
        /*0962*/ 	.byte	0x06
	.zero		1


	//   ....[136]....
        /*0964*/ 	.word	0x00005310
        /*0968*/ 	.word	0x000000ff
        /*096c*/ 	.word	0x00000000
        /*0970*/ 	.short	0x0101
        /*0972*/ 	.byte	0x25
	.zero		1


	//   ....[137]....
        /*0974*/ 	.word	0x00005350
        /*0978*/ 	.word	0x00000000
        /*097c*/ 	.word	0x000001b8
        /*0980*/ 	.short	0x010a
        /*0982*/ 	.byte	0xff
	.zero		1


	//   ....[138]....
        /*0984*/ 	.word	0x000056b0
        /*0988*/ 	.word	0x00000000
        /*098c*/ 	.word	0x000001d0
        /*0990*/ 	.short	0x010a
        /*0992*/ 	.byte	0xff
	.zero		1


	//   ....[139]....
        /*0994*/ 	.word	0x000057c0
        /*0998*/ 	.word	0x00000000
        /*099c*/ 	.word	0x00000000
        /*09a0*/ 	.short	0x0101
        /*09a2*/ 	.byte	0xff
	.zero		1


	//   ....[140]....
        /*09a4*/ 	.word	0x00006170
        /*09a8*/ 	.word	0x000000ff
        /*09ac*/ 	.word	0x000001b0
        /*09b0*/ 	.short	0x010a
        /*09b2*/ 	.byte	0x2b
	.zero		1


	//   ....[141]....
        /*09b4*/ 	.word	0x00006190
        /*09b8*/ 	.word	0x0000005c
        /*09bc*/ 	.word	0x000001f0
        /*09c0*/ 	.short	0x010a
        /*09c2*/ 	.byte	0xff
	.zero		1


	//   ....[142]....
        /*09c4*/ 	.word	0x000062e0
        /*09c8*/ 	.word	0x000000ff
        /*09cc*/ 	.word	0x000001b0
        /*09d0*/ 	.short	0x010a
        /*09d2*/ 	.byte	0x2b
	.zero		1


	//   ....[143]....
        /*09d4*/ 	.word	0x000063c0
        /*09d8*/ 	.word	0x000000ff
        /*09dc*/ 	.word	0x00000000
        /*09e0*/ 	.short	0x0101
        /*09e2*/ 	.byte	0x04
	.zero		1


	//   ....[144]....
        /*09e4*/ 	.word	0x00006420
        /*09e8*/ 	.word	0x0000005c
        /*09ec*/ 	.word	0x000001f0
        /*09f0*/ 	.short	0x010a
        /*09f2*/ 	.byte	0xff
	.zero		1


	//   ....[145]....
        /*09f4*/ 	.word	0x00006780
        /*09f8*/ 	.word	0x000000ff
        /*09fc*/ 	.word	0x00000000
        /*0a00*/ 	.short	0x0101
        /*0a02*/ 	.byte	0x05
	.zero		1


	//   ....[146]....
        /*0a04*/ 	.word	0x000070f0
        /*0a08*/ 	.word	0x00000003
        /*0a0c*/ 	.word	0x00000240
        /*0a10*/ 	.short	0x010a
        /*0a12*/ 	.byte	0xff
	.zero		1


	//   ....[147]....
        /*0a14*/ 	.word	0x00007150
        /*0a18*/ 	.word	0x00000002
        /*0a1c*/ 	.word	0x000000d8
        /*0a20*/ 	.short	0x010a
        /*0a22*/ 	.byte	0xff
	.zero		1


	//   ....[148]....
        /*0a24*/ 	.word	0x000071b0
        /*0a28*/ 	.word	0x00000002
        /*0a2c*/ 	.word	0x000000d8
        /*0a30*/ 	.short	0x010a
        /*0a32*/ 	.byte	0xff
	.zero		1


	//   ....[149]....
        /*0a34*/ 	.word	0x00007200
        /*0a38*/ 	.word	0x00000002
        /*0a3c*/ 	.word	0x000001d0
        /*0a40*/ 	.short	0x010a
        /*0a42*/ 	.byte	0xff
	.zero		1


	//   ....[150]....
        /*0a44*/ 	.word	0x00007260
        /*0a48*/ 	.word	0x00000000
        /*0a4c*/ 	.word	0x00000000
        /*0a50*/ 	.short	0x010a
        /*0a52*/ 	.byte	0xff
	.zero		1


	//   ....[151]....
        /*0a54*/ 	.word	0x000072c0
        /*0a58*/ 	.word	0x00000000
        /*0a5c*/ 	.word	0x00000000
        /*0a60*/ 	.short	0x010a
        /*0a62*/ 	.byte	0xff
	.zero		1


	//   ....[152]....
        /*0a64*/ 	.word	0x00007320
        /*0a68*/ 	.word	0x00000000
        /*0a6c*/ 	.word	0x00000000
        /*0a70*/ 	.short	0x010a
        /*0a72*/ 	.byte	0xff
	.zero		1


	//   ....[153]....
        /*0a74*/ 	.word	0x00007380
        /*0a78*/ 	.word	0x00000000
        /*0a7c*/ 	.word	0x00000000
        /*0a80*/ 	.short	0x010a
        /*0a82*/ 	.byte	0xff
	.zero		1


	//   ....[154]....
        /*0a84*/ 	.word	0x000073e0
        /*0a88*/ 	.word	0x00000000
        /*0a8c*/ 	.word	0x00000000
        /*0a90*/ 	.short	0x010a
        /*0a92*/ 	.byte	0xff
	.zero		1


	//   ....[155]....
        /*0a94*/ 	.word	0x00007440
        /*0a98*/ 	.word	0x00000000
        /*0a9c*/ 	.word	0x00000000
        /*0aa0*/ 	.short	0x010a
        /*0aa2*/ 	.byte	0xff
	.zero		1


	//   ....[156]....
        /*0aa4*/ 	.word	0x000074a0
        /*0aa8*/ 	.word	0x00000000
        /*0aac*/ 	.word	0x00000000
        /*0ab0*/ 	.short	0x010a
        /*0ab2*/ 	.byte	0xff
	.zero		1


	//   ....[157]....
        /*0ab4*/ 	.word	0x00007500
        /*0ab8*/ 	.word	0x00000000
        /*0abc*/ 	.word	0x00000000
        /*0ac0*/ 	.short	0x010a
        /*0ac2*/ 	.byte	0xff
	.zero		1


	//   ....[158]....
        /*0ac4*/ 	.word	0x00007560
        /*0ac8*/ 	.word	0x00000000
        /*0acc*/ 	.word	0x00000000
        /*0ad0*/ 	.short	0x010a
        /*0ad2*/ 	.byte	0xff
	.zero		1


	//   ....[159]....
        /*0ad4*/ 	.word	0x000075c0
        /*0ad8*/ 	.word	0x00000000
        /*0adc*/ 	.word	0x00000000
        /*0ae0*/ 	.short	0x010a
        /*0ae2*/ 	.byte	0xff
	.zero		1


	//   ....[160]....
        /*0ae4*/ 	.word	0x00007620
        /*0ae8*/ 	.word	0x00000000
        /*0aec*/ 	.word	0x00000000
        /*0af0*/ 	.short	0x010a
        /*0af2*/ 	.byte	0xff
	.zero		1


	//   ....[161]....
        /*0af4*/ 	.word	0x00007680
        /*0af8*/ 	.word	0x00000000
        /*0afc*/ 	.word	0x00000000
        /*0b00*/ 	.short	0x010a
        /*0b02*/ 	.byte	0xff
	.zero		1


	//   ....[162]....
        /*0b04*/ 	.word	0x000076e0
        /*0b08*/ 	.word	0x00000000
        /*0b0c*/ 	.word	0x00000000
        /*0b10*/ 	.short	0x010a
        /*0b12*/ 	.byte	0xff
	.zero		1


	//   ....[163]....
        /*0b14*/ 	.word	0x00007740
        /*0b18*/ 	.word	0x00000000
        /*0b1c*/ 	.word	0x00000000
        /*0b20*/ 	.short	0x010a
        /*0b22*/ 	.byte	0xff
	.zero		1


	//   ....[164]....
        /*0b24*/ 	.word	0x000077a0
        /*0b28*/ 	.word	0x00000000
        /*0b2c*/ 	.word	0x00000000
        /*0b30*/ 	.short	0x010a
        /*0b32*/ 	.byte	0xff
	.zero		1


	//   ....[165]....
        /*0b34*/ 	.word	0x00007800
        /*0b38*/ 	.word	0x00000000
        /*0b3c*/ 	.word	0x00000000
        /*0b40*/ 	.short	0x010a
        /*0b42*/ 	.byte	0xff
	.zero		1


	//   ....[166]....
        /*0b44*/ 	.word	0x00007860
        /*0b48*/ 	.word	0x00000000
        /*0b4c*/ 	.word	0x00000000
        /*0b50*/ 	.short	0x010a
        /*0b52*/ 	.byte	0xff
	.zero		1


	//   ....[167]....
        /*0b54*/ 	.word	0x000078c0
        /*0b58*/ 	.word	0x00000000
        /*0b5c*/ 	.word	0x00000000
        /*0b60*/ 	.short	0x010a
        /*0b62*/ 	.byte	0xff
	.zero		1


	//   ....[168]....
        /*0b64*/ 	.word	0x00007920
        /*0b68*/ 	.word	0x00000000
        /*0b6c*/ 	.word	0x00000000
        /*0b70*/ 	.short	0x010a
        /*0b72*/ 	.byte	0xff
	.zero		1


	//   ....[169]....
        /*0b74*/ 	.word	0x00007980
        /*0b78*/ 	.word	0x00000000
        /*0b7c*/ 	.word	0x00000000
        /*0b80*/ 	.short	0x010a
        /*0b82*/ 	.byte	0xff
	.zero		1


	//   ....[170]....
        /*0b84*/ 	.word	0x000079e0
        /*0b88*/ 	.word	0x00000000
        /*0b8c*/ 	.word	0x00000000
        /*0b90*/ 	.short	0x010a
        /*0b92*/ 	.byte	0xff
	.zero		1


	//   ....[171]....
        /*0b94*/ 	.word	0x00007a40
        /*0b98*/ 	.word	0x00000000
        /*0b9c*/ 	.word	0x00000000
        /*0ba0*/ 	.short	0x010a
        /*0ba2*/ 	.byte	0xff
	.zero		1


	//   ....[172]....
        /*0ba4*/ 	.word	0x00007aa0
        /*0ba8*/ 	.word	0x00000000
        /*0bac*/ 	.word	0x00000000
        /*0bb0*/ 	.short	0x010a
        /*0bb2*/ 	.byte	0xff
	.zero		1


	//   ....[173]....
        /*0bb4*/ 	.word	0x00007b00
        /*0bb8*/ 	.word	0x00000000
        /*0bbc*/ 	.word	0x00000000
        /*0bc0*/ 	.short	0x010a
        /*0bc2*/ 	.byte	0xff
	.zero		1


	//   ....[174]....
        /*0bc4*/ 	.word	0x00007b60
        /*0bc8*/ 	.word	0x00000000
        /*0bcc*/ 	.word	0x00000000
        /*0bd0*/ 	.short	0x010a
        /*0bd2*/ 	.byte	0xff
	.zero		1


	//   ....[175]....
        /*0bd4*/ 	.word	0x00007bc0
        /*0bd8*/ 	.word	0x00000000
        /*0bdc*/ 	.word	0x00000000
        /*0be0*/ 	.short	0x010a
        /*0be2*/ 	.byte	0xff
	.zero		1


	//   ....[176]....
        /*0be4*/ 	.word	0x00007c10
        /*0be8*/ 	.word	0x00000000
        /*0bec*/ 	.word	0x00000230
        /*0bf0*/ 	.short	0x010a
        /*0bf2*/ 	.byte	0xff
	.zero		1


	//   ....[177]....
        /*0bf4*/ 	.word	0x00007c70
        /*0bf8*/ 	.word	0x00000000
        /*0bfc*/ 	.word	0x000001e0
        /*0c00*/ 	.short	0x010a
        /*0c02*/ 	.byte	0xff
	.zero		1


	//   ....[178]....
        /*0c04*/ 	.word	0x00007cc0
        /*0c08*/ 	.word	0x00000000
        /*0c0c*/ 	.word	0x000001d0
        /*0c10*/ 	.short	0x010a
        /*0c12*/ 	.byte	0xff
	.zero		1


	//   ....[179]....
        /*0c14*/ 	.word	0x00007d20
        /*0c18*/ 	.word	0x00000000
        /*0c1c*/ 	.word	0x000001e0
        /*0c20*/ 	.short	0x010a
        /*0c22*/ 	.byte	0xff
	.zero		1


	//   ....[180]....
        /*0c24*/ 	.word	0x00007d70
        /*0c28*/ 	.word	0x00000000
        /*0c2c*/ 	.word	0x000001d0
        /*0c30*/ 	.short	0x010a
        /*0c32*/ 	.byte	0xff
	.zero		1


	//   ....[181]....
        /*0c34*/ 	.word	0x00007dd0
        /*0c38*/ 	.word	0x00000003
        /*0c3c*/ 	.word	0x00000210
        /*0c40*/ 	.short	0x010a
        /*0c42*/ 	.byte	0xff
	.zero		1


	//   ....[182]....
        /*0c44*/ 	.word	0x00007e30
        /*0c48*/ 	.word	0x00000000
        /*0c4c*/ 	.word	0x00000000
        /*0c50*/ 	.short	0x010a
        /*0c52*/ 	.byte	0xff
	.zero		1


	//   ....[183]....
        /*0c54*/ 	.word	0x00007e90
        /*0c58*/ 	.word	0x00000000
        /*0c5c*/ 	.word	0x00000000
        /*0c60*/ 	.short	0x010a
        /*0c62*/ 	.byte	0xff
	.zero		1


	//   ....[184]....
        /*0c64*/ 	.word	0x00007ef0
        /*0c68*/ 	.word	0x00000000
        /*0c6c*/ 	.word	0x00000000
        /*0c70*/ 	.short	0x010a
        /*0c72*/ 	.byte	0xff
	.zero		1


	//   ....[185]....
        /*0c74*/ 	.word	0x00007f50
        /*0c78*/ 	.word	0x00000000
        /*0c7c*/ 	.word	0x00000000
        /*0c80*/ 	.short	0x010a
        /*0c82*/ 	.byte	0xff
	.zero		1


	//   ....[186]....
        /*0c84*/ 	.word	0x00007fb0
        /*0c88*/ 	.word	0x00000000
        /*0c8c*/ 	.word	0x00000000
        /*0c90*/ 	.short	0x010a
        /*0c92*/ 	.byte	0xff
	.zero		1


	//   ....[187]....
        /*0c94*/ 	.word	0x00008000
        /*0c98*/ 	.word	0x00000000
        /*0c9c*/ 	.word	0x000001d0
        /*0ca0*/ 	.short	0x010a
        /*0ca2*/ 	.byte	0xff
	.zero		1


	//   ....[188]....
        /*0ca4*/ 	.word	0x00008060
        /*0ca8*/ 	.word	0x00000000
        /*0cac*/ 	.word	0x000001c8
        /*0cb0*/ 	.short	0x010a
        /*0cb2*/ 	.byte	0xff
	.zero		1


	//   ....[189]....
        /*0cb4*/ 	.word	0x000080c0
        /*0cb8*/ 	.word	0x00000003
        /*0cbc*/ 	.word	0x000001b8
        /*0cc0*/ 	.short	0x010a
        /*0cc2*/ 	.byte	0xff
	.zero		1


	//   ....[190]....
        /*0cc4*/ 	.word	0x00008110
        /*0cc8*/ 	.word	0x00000000
        /*0ccc*/ 	.word	0x000001d0
        /*0cd0*/ 	.short	0x010a
        /*0cd2*/ 	.byte	0xff
	.zero		1


	//   ....[191]....
        /*0cd4*/ 	.word	0x00008170
        /*0cd8*/ 	.word	0x00000000
        /*0cdc*/ 	.word	0x000001b0
        /*0ce0*/ 	.short	0x010a
        /*0ce2*/ 	.byte	0xff
	.zero		1


	//   ....[192]....
        /*0ce4*/ 	.word	0x000081c0
        /*0ce8*/ 	.word	0x0000005c
        /*0cec*/ 	.word	0x000001f0
        /*0cf0*/ 	.short	0x010a
        /*0cf2*/ 	.byte	0xff
	.zero		1


	//----- nvinfo : EIATTR_NUM_MBARRIERS
	.align		4
.L_47:
        /*0cf4*/ 	.byte	0x03, 0x38
        /*0cf6*/ 	.short	0x004a


	//----- nvinfo : EIATTR_EXIT_INSTR_OFFSETS
	.align		4
        /*0cf8*/ 	.byte	0x04, 0x1c
        /*0cfa*/ 	.short	(.L_49 - .L_48)


	//   ....[0]....
.L_48:
        /*0cfc*/ 	.word	0x00003480


	//   ....[1]....
        /*0d00*/ 	.word	0x00003970


	//   ....[2]....
        /*0d04*/ 	.word	0x000039d0


	//   ....[3]....
        /*0d08*/ 	.word	0x00004850


	//   ....[4]....
        /*0d0c*/ 	.word	0x00005380


	//   ....[5]....
        /*0d10*/ 	.word	0x000053c0


	//   ....[6]....
        /*0d14*/ 	.word	0x000070e0


	//----- nvinfo : EIATTR_MAX_THREADS
	.align		4
.L_49:
        /*0d18*/ 	.byte	0x04, 0x05
        /*0d1a*/ 	.short	(.L_51 - .L_50)
.L_50:
        /*0d1c*/ 	.word	0x00000100
        /*0d20*/ 	.word	0x00000001
        /*0d24*/ 	.word	0x00000001


	//----- nvinfo : EIATTR_CRS_STACK_SIZE
	.align		4
.L_51:
        /*0d28*/ 	.byte	0x04, 0x1e
        /*0d2a*/ 	.short	(.L_53 - .L_52)
.L_52:
        /*0d2c*/ 	.word	0x00000000


	//----- nvinfo : EIATTR_CBANK_PARAM_SIZE
	.align		4
.L_53:
        /*0d30*/ 	.byte	0x03, 0x19
        /*0d32*/ 	.short	0x0800


	//----- nvinfo : EIATTR_PARAM_CBANK
	.align		4
        /*0d34*/ 	.byte	0x04, 0x0a
        /*0d36*/ 	.short	(.L_55 - .L_54)
	.align		4
.L_54:
        /*0d38*/ 	.word	index@(.nv.constant0._ZN7cutlass13device_kernelINS_4gemm6kernel13GemmUniversalIN4cute5tupleIJiiiiEEENS1_10collective13CollectiveMmaINS1_35MainloopSm100TmaUmmaWarpSpecializedILi27ELi2ELi4ENS5_IJNS4_1CILi1EEESB_SB_EEEEENS5_IJNSA_ILi64EEESE_SE_EEEaNS5_IJlSB_lEEEaSG_NS4_8TiledMMAINS4_8MMA_AtomIJNS4_15SM100_MMA_S8_SSIaaiLi64ELi64ELNS4_4UMMA5MajorE0ELSL_0ELNSK_8SaturateE0EEEEEENS4_6LayoutISC_NS5_IJNSA_ILi0EEESQ_SQ_EEEEENS5_IJNS4_10UnderscoreEST_ST_EEEEENS4_13SM90_TMA_LOADENS4_14ComposedLayoutINS4_7SwizzleILi2ELi4ELi3EEENS4_18smem_ptr_flag_bitsILi8EEENSP_INS5_IJNSA_ILi8EEESE_EEENS5_IJSE_SB_EEEEEEEvNS4_8identityESW_S16_vS17_EENS_8epilogue10collective18CollectiveEpilogueINS19_23Sm100TmaWarpSpecializedILi1ELi1ELi32ELb0ELb0EEEJSF_NS5_IJNSP_ISE_SB_EES1E_EEEaSG_aSG_NS19_6fusion15FusionCallbacksIS1D_NS1G_17LinearCombinationIaiaiLNS_15FloatRoundStyleE2EEESF_S1F_JEEENS4_5SM1004TMEM4LOAD26SM100_TMEM_LOAD_16dp32b32xESW_S16_NS4_39AutoVectorizingCopyWithAssumedAlignmentILi128EEENS4_14SM90_TMA_STOREES16_S1R_S1R_EEEvvEEEEvNT_6ParamsE)
        /*0d3c*/ 	.short	0x0380
        /*0d3e*/ 	.short	0x0800


	//----- nvinfo : EIATTR_SW_WAR
	.align		4
.L_55:
        /*0d40*/ 	.byte	0x04, 0x36
        /*0d42*/ 	.short	(.L_57 - .L_56)
.L_56:
        /*0d44*/ 	.word	0x00000008
.L_57:


//--------------------- .nv.callgraph             --------------------------
	.section	.nv.callgraph,"",@"SHT_CUDA_CALLGRAPH"
	.align	4
	.sectionentsize	8
	.align		4
        /*0000*/ 	.word	0x00000000
	.align		4
        /*0004*/ 	.word	0xffffffff
	.align		4
        /*0008*/ 	.word	index@(_ZN7cutlass13device_kernelINS_4gemm6kernel13GemmUniversalIN4cute5tupleIJiiiiEEENS1_10collective13CollectiveMmaINS1_35MainloopSm100TmaUmmaWarpSpecializedILi27ELi2ELi4ENS5_IJNS4_1CILi1EEESB_SB_EEEEENS5_IJNSA_ILi64EEESE_SE_EEEaNS5_IJlSB_lEEEaSG_NS4_8TiledMMAINS4_8MMA_AtomIJNS4_15SM100_MMA_S8_SSIaaiLi64ELi64ELNS4_4UMMA5MajorE0ELSL_0ELNSK_8SaturateE0EEEEEENS4_6LayoutISC_NS5_IJNSA_ILi0EEESQ_SQ_EEEEENS5_IJNS4_10UnderscoreEST_ST_EEEEENS4_13SM90_TMA_LOADENS4_14ComposedLayoutINS4_7SwizzleILi2ELi4ELi3EEENS4_18smem_ptr_flag_bitsILi8EEENSP_INS5_IJNSA_ILi8EEESE_EEENS5_IJSE_SB_EEEEEEEvNS4_8identityESW_S16_vS17_EENS_8epilogue10collective18CollectiveEpilogueINS19_23Sm100TmaWarpSpecializedILi1ELi1ELi32ELb0ELb0EEEJSF_NS5_IJNSP_ISE_SB_EES1E_EEEaSG_aSG_NS19_6fusion15FusionCallbacksIS1D_NS1G_17LinearCombinationIaiaiLNS_15FloatRoundStyleE2EEESF_S1F_JEEENS4_5SM1004TMEM4LOAD26SM100_TMEM_LOAD_16dp32b32xESW_S16_NS4_39AutoVectorizingCopyWithAssumedAlignmentILi128EEENS4_14SM90_TMA_STOREES16_S1R_S1R_EEEvvEEEEvNT_6ParamsE)
	.align		4
        /*000c*/ 	.word	index@(__assertfail)
	.align		4
        /*0010*/ 	.word	0x00000000
	.align		4
        /*0014*/ 	.word	0xfffffffe
	.align		4
        /*0018*/ 	.word	0x00000000
	.align		4
        /*001c*/ 	.word	0xfffffffd
	.align		4
        /*0020*/ 	.word	0x00000000
	.align		4
        /*0024*/ 	.word	0xfffffffc


//--------------------- .nv.constant4             --------------------------
	.section	.nv.constant4,"a",@progbits
	.align	8
	.align		8
.nv.constant4:
        /*0000*/ 	.dword	__assertfail
	.align		8
        /*0008*/ 	.dword	__unnamed_1
	.align		8
        /*0010*/ 	.dword	__unnamed_2
	.align		8
        /*0018*/ 	.dword	_ZN40_INTERNAL_b3d0ceab_4_k_cu_a5309aad_228314cuda3std3__45__cpo5beginE
	.align		8
        /*0020*/ 	.dword	_ZN40_INTERNAL_b3d0ceab_4_k_cu_a5309aad_228314cuda3std3__45__cpo3endE
	.align		8
        /*0028*/ 	.dword	_ZN40_INTERNAL_b3d0ceab_4_k_cu_a5309aad_228314cuda3std3__45__cpo6cbeginE
	.align		8
        /*0030*/ 	.dword	_ZN40_INTERNAL_b3d0ceab_4_k_cu_a5309aad_228314cuda3std3__45__cpo4cendE
	.align		8
        /*0038*/ 	.dword	_ZN40_INTERNAL_b3d0ceab_4_k_cu_a5309aad_228314cuda3std3__442_GLOBAL__N__b3d0ceab_4_k_cu_a5309aad_228316ignoreE
	.align		8
        /*0040*/ 	.dword	_ZN40_INTERNAL_b3d0ceab_4_k_cu_a5309aad_228314cuda3std3__419piecewise_constructE
	.align		8
        /*0048*/ 	.dword	_ZN40_INTERNAL_b3d0ceab_4_k_cu_a5309aad_228314cuda3std3__48in_placeE
	.align		8
        /*0050*/ 	.dword	_ZN40_INTERNAL_b3d0ceab_4_k_cu_a5309aad_228314cuda3std6ranges3__45__cpo4swapE
	.align		8
        /*0058*/ 	.dword	_ZN40_INTERNAL_b3d0ceab_4_k_cu_a5309aad_228314cuda3std6ranges3__45__cpo9iter_moveE
	.align		8
        /*0060*/ 	.dword	_ZN40_INTERNAL_b3d0ceab_4_k_cu_a5309aad_228314cute7productE
	.align		8
        /*0068*/ 	.dword	_ZN40_INTERNAL_b3d0ceab_4_k_cu_a5309aad_228314cute1_E
	.align		8
        /*0070*/ 	.dword	$str$25
	.align		8
        /*0078*/ 	.dword	$str$26
	.align		8
        /*0080*/ 	.dword	$str$27
	.align		8
        /*0088*/ 	.dword	$str$28


//--------------------- .text._ZN7cutlass13device_kernelINS_4gemm6kernel13GemmUniversalIN4cute5tupleIJiiiiEEENS1_10collective13CollectiveMmaINS1_35MainloopSm100TmaUmmaWarpSpecializedILi27ELi2ELi4ENS5_IJNS4_1CILi1EEESB_SB_EEEEENS5_IJNSA_ILi64EEESE_SE_EEEaNS5_IJlSB_lEEEaSG_NS4_8TiledMMAINS4_8MMA_AtomIJNS4_15SM100_MMA_S8_SSIaaiLi64ELi64ELNS4_4UMMA5MajorE0ELSL_0ELNSK_8SaturateE0EEEEEENS4_6LayoutISC_NS5_IJNSA_ILi0EEESQ_SQ_EEEEENS5_IJNS4_10UnderscoreEST_ST_EEEEENS4_13SM90_TMA_LOADENS4_14ComposedLayoutINS4_7SwizzleILi2ELi4ELi3EEENS4_18smem_ptr_flag_bitsILi8EEENSP_INS5_IJNSA_ILi8EEESE_EEENS5_IJSE_SB_EEEEEEEvNS4_8identityESW_S16_vS17_EENS_8epilogue10collective18CollectiveEpilogueINS19_23Sm100TmaWarpSpecializedILi1ELi1ELi32ELb0ELb0EEEJSF_NS5_IJNSP_ISE_SB_EES1E_EEEaSG_aSG_NS19_6fusion15FusionCallbacksIS1D_NS1G_17LinearCombinationIaiaiLNS_15FloatRoundStyleE2EEESF_S1F_JEEENS4_5SM1004TMEM4LOAD26SM100_TMEM_LOAD_16dp32b32xESW_S16_NS4_39AutoVectorizingCopyWithAssumedAlignmentILi128EEENS4_14SM90_TMA_STOREES16_S1R_S1R_EEEvvEEEEvNT_6ParamsE --------------------------
	.section	.text._ZN7cutlass13device_kernelINS_4gemm6kernel13GemmUniversalIN4cute5tupleIJiiiiEEENS1_10collective13CollectiveMmaINS1_35MainloopSm100TmaUmmaWarpSpecializedILi27ELi2ELi4ENS5_IJNS4_1CILi1EEESB_SB_EEEEENS5_IJNSA_ILi64EEESE_SE_EEEaNS5_IJlSB_lEEEaSG_NS4_8TiledMMAINS4_8MMA_AtomIJNS4_15SM100_MMA_S8_SSIaaiLi64ELi64ELNS4_4UMMA5MajorE0ELSL_0ELNSK_8SaturateE0EEEEEENS4_6LayoutISC_NS5_IJNSA_ILi0EEESQ_SQ_EEEEENS5_IJNS4_10UnderscoreEST_ST_EEEEENS4_13SM90_TMA_LOADENS4_14ComposedLayoutINS4_7SwizzleILi2ELi4ELi3EEENS4_18smem_ptr_flag_bitsILi8EEENSP_INS5_IJNSA_ILi8EEESE_EEENS5_IJSE_SB_EEEEEEEvNS4_8identityESW_S16_vS17_EENS_8epilogue10collective18CollectiveEpilogueINS19_23Sm100TmaWarpSpecializedILi1ELi1ELi32ELb0ELb0EEEJSF_NS5_IJNSP_ISE_SB_EES1E_EEEaSG_aSG_NS19_6fusion15FusionCallbacksIS1D_NS1G_17LinearCombinationIaiaiLNS_15FloatRoundStyleE2EEESF_S1F_JEEENS4_5SM1004TMEM4LOAD26SM100_TMEM_LOAD_16dp32b32xESW_S16_NS4_39AutoVectorizingCopyWithAssumedAlignmentILi128EEENS4_14SM90_TMA_STOREES16_S1R_S1R_EEEvvEEEEvNT_6ParamsE,"ax",@progbits
	.align	128
.text._ZN7cutlass13device_kernelINS_4gemm6kernel13GemmUniversalIN4cute5tupleIJiiiiEEENS1_10collective13CollectiveMmaINS1_35MainloopSm100TmaUmmaWarpSpecializedILi27ELi2ELi4ENS5_IJNS4_1CILi1EEESB_SB_EEEEENS5_IJNSA_ILi64EEESE_SE_EEEaNS5_IJlSB_lEEEaSG_NS4_8TiledMMAINS4_8MMA_AtomIJNS4_15SM100_MMA_S8_SSIaaiLi64ELi64ELNS4_4UMMA5MajorE0ELSL_0ELNSK_8SaturateE0EEEEEENS4_6LayoutISC_NS5_IJNSA_ILi0EEESQ_SQ_EEEEENS5_IJNS4_10UnderscoreEST_ST_EEEEENS4_13SM90_TMA_LOADENS4_14ComposedLayoutINS4_7SwizzleILi2ELi4ELi3EEENS4_18smem_ptr_flag_bitsILi8EEENSP_INS5_IJNSA_ILi8EEESE_EEENS5_IJSE_SB_EEEEEEEvNS4_8identityESW_S16_vS17_EENS_8epilogue10collective18CollectiveEpilogueINS19_23Sm100TmaWarpSpecializedILi1ELi1ELi32ELb0ELb0EEEJSF_NS5_IJNSP_ISE_SB_EES1E_EEEaSG_aSG_NS19_6fusion15FusionCallbacksIS1D_NS1G_17LinearCombinationIaiaiLNS_15FloatRoundStyleE2EEESF_S1F_JEEENS4_5SM1004TMEM4LOAD26SM100_TMEM_LOAD_16dp32b32xESW_S16_NS4_39AutoVectorizingCopyWithAssumedAlignmentILi128EEENS4_14SM90_TMA_STOREES16_S1R_S1R_EEEvvEEEEvNT_6ParamsE:
        .type           _ZN7cutlass13device_kernelINS_4gemm6kernel13GemmUniversalIN4cute5tupleIJiiiiEEENS1_10collective13CollectiveMmaINS1_35MainloopSm100TmaUmmaWarpSpecializedILi27ELi2ELi4ENS5_IJNS4_1CILi1EEESB_SB_EEEEENS5_IJNSA_ILi64EEESE_SE_EEEaNS5_IJlSB_lEEEaSG_NS4_8TiledMMAINS4_8MMA_AtomIJNS4_15SM100_MMA_S8_SSIaaiLi64ELi64ELNS4_4UMMA5MajorE0ELSL_0ELNSK_8SaturateE0EEEEEENS4_6LayoutISC_NS5_IJNSA_ILi0EEESQ_SQ_EEEEENS5_IJNS4_10UnderscoreEST_ST_EEEEENS4_13SM90_TMA_LOADENS4_14ComposedLayoutINS4_7SwizzleILi2ELi4ELi3EEENS4_18smem_ptr_flag_bitsILi8EEENSP_INS5_IJNSA_ILi8EEESE_EEENS5_IJSE_SB_EEEEEEEvNS4_8identityESW_S16_vS17_EENS_8epilogue10collective18CollectiveEpilogueINS19_23Sm100TmaWarpSpecializedILi1ELi1ELi32ELb0ELb0EEEJSF_NS5_IJNSP_ISE_SB_EES1E_EEEaSG_aSG_NS19_6fusion15FusionCallbacksIS1D_NS1G_17LinearCombinationIaiaiLNS_15FloatRoundStyleE2EEESF_S1F_JEEENS4_5SM1004TMEM4LOAD26SM100_TMEM_LOAD_16dp32b32xESW_S16_NS4_39AutoVectorizingCopyWithAssumedAlignmentILi128EEENS4_14SM90_TMA_STOREES16_S1R_S1R_EEEvvEEEEvNT_6ParamsE,@function
        .size           _ZN7cutlass13device_kernelINS_4gemm6kernel13GemmUniversalIN4cute5tupleIJiiiiEEENS1_10collective13CollectiveMmaINS1_35MainloopSm100TmaUmmaWarpSpecializedILi27ELi2ELi4ENS5_IJNS4_1CILi1EEESB_SB_EEEEENS5_IJNSA_ILi64EEESE_SE_EEEaNS5_IJlSB_lEEEaSG_NS4_8TiledMMAINS4_8MMA_AtomIJNS4_15SM100_MMA_S8_SSIaaiLi64ELi64ELNS4_4UMMA5MajorE0ELSL_0ELNSK_8SaturateE0EEEEEENS4_6LayoutISC_NS5_IJNSA_ILi0EEESQ_SQ_EEEEENS5_IJNS4_10UnderscoreEST_ST_EEEEENS4_13SM90_TMA_LOADENS4_14ComposedLayoutINS4_7SwizzleILi2ELi4ELi3EEENS4_18smem_ptr_flag_bitsILi8EEENSP_INS5_IJNSA_ILi8EEESE_EEENS5_IJSE_SB_EEEEEEEvNS4_8identityESW_S16_vS17_EENS_8epilogue10collective18CollectiveEpilogueINS19_23Sm100TmaWarpSpecializedILi1ELi1ELi32ELb0ELb0EEEJSF_NS5_IJNSP_ISE_SB_EES1E_EEEaSG_aSG_NS19_6fusion15FusionCallbacksIS1D_NS1G_17LinearCombinationIaiaiLNS_15FloatRoundStyleE2EEESF_S1F_JEEENS4_5SM1004TMEM4LOAD26SM100_TMEM_LOAD_16dp32b32xESW_S16_NS4_39AutoVectorizingCopyWithAssumedAlignmentILi128EEENS4_14SM90_TMA_STOREES16_S1R_S1R_EEEvvEEEEvNT_6ParamsE,(.L_x_198 - _ZN7cutlass13device_kernelINS_4gemm6kernel13GemmUniversalIN4cute5tupleIJiiiiEEENS1_10collective13CollectiveMmaINS1_35MainloopSm100TmaUmmaWarpSpecializedILi27ELi2ELi4ENS5_IJNS4_1CILi1EEESB_SB_EEEEENS5_IJNSA_ILi64EEESE_SE_EEEaNS5_IJlSB_lEEEaSG_NS4_8TiledMMAINS4_8MMA_AtomIJNS4_15SM100_MMA_S8_SSIaaiLi64ELi64ELNS4_4UMMA5MajorE0ELSL_0ELNSK_8SaturateE0EEEEEENS4_6LayoutISC_NS5_IJNSA_ILi0EEESQ_SQ_EEEEENS5_IJNS4_10UnderscoreEST_ST_EEEEENS4_13SM90_TMA_LOADENS4_14ComposedLayoutINS4_7SwizzleILi2ELi4ELi3EEENS4_18smem_ptr_flag_bitsILi8EEENSP_INS5_IJNSA_ILi8EEESE_EEENS5_IJSE_SB_EEEEEEEvNS4_8identityESW_S16_vS17_EENS_8epilogue10collective18CollectiveEpilogueINS19_23Sm100TmaWarpSpecializedILi1ELi1ELi32ELb0ELb0EEEJSF_NS5_IJNSP_ISE_SB_EES1E_EEEaSG_aSG_NS19_6fusion15FusionCallbacksIS1D_NS1G_17LinearCombinationIaiaiLNS_15FloatRoundStyleE2EEESF_S1F_JEEENS4_5SM1004TMEM4LOAD26SM100_TMEM_LOAD_16dp32b32xESW_S16_NS4_39AutoVectorizingCopyWithAssumedAlignmentILi128EEENS4_14SM90_TMA_STOREES16_S1R_S1R_EEEvvEEEEvNT_6ParamsE)
        .other          _ZN7cutlass13device_kernelINS_4gemm6kernel13GemmUniversalIN4cute5tupleIJiiiiEEENS1_10collective13CollectiveMmaINS1_35MainloopSm100TmaUmmaWarpSpecializedILi27ELi2ELi4ENS5_IJNS4_1CILi1EEESB_SB_EEEEENS5_IJNSA_ILi64EEESE_SE_EEEaNS5_IJlSB_lEEEaSG_NS4_8TiledMMAINS4_8MMA_AtomIJNS4_15SM100_MMA_S8_SSIaaiLi64ELi64ELNS4_4UMMA5MajorE0ELSL_0ELNSK_8SaturateE0EEEEEENS4_6LayoutISC_NS5_IJNSA_ILi0EEESQ_SQ_EEEEENS5_IJNS4_10UnderscoreEST_ST_EEEEENS4_13SM90_TMA_LOADENS4_14ComposedLayoutINS4_7SwizzleILi2ELi4ELi3EEENS4_18smem_ptr_flag_bitsILi8EEENSP_INS5_IJNSA_ILi8EEESE_EEENS5_IJSE_SB_EEEEEEEvNS4_8identityESW_S16_vS17_EENS_8epilogue10collective18CollectiveEpilogueINS19_23Sm100TmaWarpSpecializedILi1ELi1ELi32ELb0ELb0EEEJSF_NS5_IJNSP_ISE_SB_EES1E_EEEaSG_aSG_NS19_6fusion15FusionCallbacksIS1D_NS1G_17LinearCombinationIaiaiLNS_15FloatRoundStyleE2EEESF_S1F_JEEENS4_5SM1004TMEM4LOAD26SM100_TMEM_LOAD_16dp32b32xESW_S16_NS4_39AutoVectorizingCopyWithAssumedAlignmentILi128EEENS4_14SM90_TMA_STOREES16_S1R_S1R_EEEvvEEEEvNT_6ParamsE,@"STO_CUDA_ENTRY STV_DEFAULT"
_ZN7cutlass13device_kernelINS_4gemm6kernel13GemmUniversalIN4cute5tupleIJiiiiEEENS1_10collective13CollectiveMmaINS1_35MainloopSm100TmaUmmaWarpSpecializedILi27ELi2ELi4ENS5_IJNS4_1CILi1EEESB_SB_EEEEENS5_IJNSA_ILi64EEESE_SE_EEEaNS5_IJlSB_lEEEaSG_NS4_8TiledMMAINS4_8MMA_AtomIJNS4_15SM100_MMA_S8_SSIaaiLi64ELi64ELNS4_4UMMA5MajorE0ELSL_0ELNSK_8SaturateE0EEEEEENS4_6LayoutISC_NS5_IJNSA_ILi0EEESQ_SQ_EEEEENS5_IJNS4_10UnderscoreEST_ST_EEEEENS4_13SM90_TMA_LOADENS4_14ComposedLayoutINS4_7SwizzleILi2ELi4ELi3EEENS4_18smem_ptr_flag_bitsILi8EEENSP_INS5_IJNSA_ILi8EEESE_EEENS5_IJSE_SB_EEEEEEEvNS4_8identityESW_S16_vS17_EENS_8epilogue10collective18CollectiveEpilogueINS19_23Sm100TmaWarpSpecializedILi1ELi1ELi32ELb0ELb0EEEJSF_NS5_IJNSP_ISE_SB_EES1E_EEEaSG_aSG_NS19_6fusion15FusionCallbacksIS1D_NS1G_17LinearCombinationIaiaiLNS_15FloatRoundStyleE2EEESF_S1F_JEEENS4_5SM1004TMEM4LOAD26SM100_TMEM_LOAD_16dp32b32xESW_S16_NS4_39AutoVectorizingCopyWithAssumedAlignmentILi128EEENS4_14SM90_TMA_STOREES16_S1R_S1R_EEEvvEEEEvNT_6ParamsE:
[----:B------:R-:W1:Y:S01]  /*0000*/  LDC R1, c[0x0][0x37c] ;  /* 0x0000df00ff017b82 */ /* 0x000e620000000800 */
[----:B------:R-:W2:Y:S01]  /*0010*/  S2R R103, SR_TID.X ;  /* 0x0000000000677919 */ /* 0x000ea20000002100 */
[----:B------:R-:W3:Y:S01]  /*0020*/  LDCU.64 UR4, c[0x0][0x890] ;  /* 0x00011200ff0477ac */ /* 0x000ee20008000a00 */
[----:B------:R-:W-:Y:S02]  /*0030*/  PRMT R98, RZ, 0x7610, R98 ;  /* 0x00007610ff627816 */ /* 0x000fe40000000062 */
[----:B------:R-:W-:Y:S01]  /*0040*/  ELECT P5, URZ, PT ;  /* 0x0000000000ff782f */ /* 0x000fe200038a0000 */
[----:B------:R-:W4:Y:S01]  /*0050*/  LDCU.64 UR40, c[0x0][0x358] ;  /* 0x00006b00ff2877ac */ /* 0x000f220008000a00 */
[----:B---3--:R-:W-:-:S04]  /*0060*/  UISETP.NE.U32.AND UP0, UPT, UR4, URZ, UPT ;  /* 0x000000ff0400728c */ /* 0x008fc8000bf05070 */
[----:B------:R-:W-:Y:S01]  /*0070*/  UISETP.NE.AND.EX UP0, UPT, UR5, URZ, UPT, UP0 ;  /* 0x000000ff0500728c */ /* 0x000fe2000bf05300 */
[----:B--2---:R-:W-:-:S05]  /*0080*/  SHF.R.U32.HI R106, RZ, 0x5, R103 ;  /* 0x00000005ff6a7819 */ /* 0x004fca0000011667 */
[----:B------:R-:W2:Y:S02]  /*0090*/  SHFL.IDX PT, R0, R106, RZ, 0x1f ;  /* 0x00001fff6a007589 */ /* 0x000ea400000e0000 */
[----:B--2---:R-:W-:Y:S01]  /*00a0*/  R2UR UR8, R0 ;  /* 0x00000000000872ca */ /* 0x004fe200000e0000 */
[----:B-1--4-:R-:W-:-:S14]  /*00b0*/  BRA.U UP0, `(.L_x_0) ;  /* 0x00000001002c7547 */ /* 0x012fdc000b800000 */
[----:B------:R-:W1:Y:S02]  /*00c0*/  LDCU.64 UR6, c[0x0][0x888] ;  /* 0x00011100ff0677ac */ /* 0x000e640008000a00 */
[----:B-1----:R-:W-:-:S04]  /*00d0*/  UISETP.NE.U32.AND UP0, UPT, UR6, URZ, UPT ;  /* 0x000000ff0600728c */ /* 0x002fc8000bf05070 */
[----:B------:R-:W-:-:S09]  /*00e0*/  UISETP.NE.AND.EX UP0, UPT, UR7, URZ, UPT, UP0 ;  /* 0x000000ff0700728c */ /* 0x000fd2000bf05300 */
[----:B------:R-:W-:Y:S05]  /*00f0*/  BRA.U !UP0, `(.L_x_1) ;  /* 0x0000000108107547 */ /* 0x000fea000b800000 */
[----:B------:R-:W1:Y:S02]  /*0100*/  LDC.64 R48, c[0x0][0x888] ;  /* 0x00022200ff307b82 */ /* 0x000e640000000a00 */
[----:B-1----:R1:W5:Y:S01]  /*0110*/  LDG.E R48, desc[UR40][R48.64] ;  /* 0x0000002830307981 */ /* 0x002362000c1e1900 */
[----:B------:R-:W-:Y:S01]  /*0120*/  HFMA2 R98, -RZ, RZ, 0, 5.9604644775390625e-08 ;  /* 0x00000001ff627431 */ /* 0x000fe200000001ff */
[----:B------:R-:W-:Y:S05]  /*0130*/  BRA `(.L_x_0) ;  /* 0x00000000000c7947 */ /* 0x000fea0003800000 */
.L_x_1:
[----:B------:R-:W1:Y:S01]  /*0140*/  LDCU UR6, c[0x0][0x880] ;  /* 0x00011000ff0677ac */ /* 0x000e620008000800 */
[----:B------:R-:W-:Y:S01]  /*0150*/  HFMA2 R98, -RZ, RZ, 0, 5.9604644775390625e-08 ;  /* 0x00000001ff627431 */ /* 0x000fe200000001ff */
[----:B-1----:R-:W-:-:S07]  /*0160*/  MOV R48, UR6 ;  /* 0x0000000600307c02 */ /* 0x002fce0008000f00 */
.L_x_0:
[----:B------:R-:W2:Y:S02]  /*0170*/  LDCU.64 UR6, c[0x0][0x8b0] ;  /* 0x00011600ff0677ac */ /* 0x000ea40008000a00 */
[----:B--2---:R-:W-:-:S04]  /*0180*/  UISETP.NE.U32.AND UP0, UPT, UR6, URZ, UPT ;  /* 0x000000ff0600728c */ /* 0x004fc8000bf05070 */
[----:B------:R-:W-:-:S09]  /*0190*/  UISETP.NE.AND.EX UP0, UPT, UR7, URZ, UPT, UP0 ;  /* 0x000000ff0700728c */ /* 0x000fd2000bf05300 */
[----:B------:R-:W-:Y:S05]  /*01a0*/  BRA.U UP0, `(.L_x_2) ;  /* 0x0000000100247547 */ /* 0x000fea000b800000 */
[----:B------:R-:W2:Y:S02]  /*01b0*/  LDCU.64 UR6, c[0x0][0x8a8] ;  /* 0x00011500ff0677ac */ /* 0x000ea40008000a00 */
[----:B--2---:R-:W-:-:S04]  /*01c0*/  UISETP.NE.U32.AND UP0, UPT, UR6, URZ, UPT ;  /* 0x000000ff0600728c */ /* 0x004fc8000bf05070 */
[----:B------:R-:W-:-:S09]  /*01d0*/  UISETP.NE.AND.EX UP0, UPT, UR7, URZ, UPT, UP0 ;  /* 0x000000ff0700728c */ /* 0x000fd2000bf05300 */
[----:B------:R-:W-:Y:S05]  /*01e0*/  BRA.U !UP0, `(.L_x_3) ;  /* 0x00000001080c7547 */ /* 0x000fea000b800000 */
[----:B------:R-:W2:Y:S02]  /*01f0*/  LDC.64 R2, c[0x0][0x8a8] ;  /* 0x00022a00ff027b82 */ /* 0x000ea40000000a00 */
[----:B--2---:R2:W5:Y:S01]  /*0200*/  LDG.E R47, desc[UR40][R2.64] ;  /* 0x00000028022f7981 */ /* 0x004562000c1e1900 */
[----:B------:R-:W-:Y:S05]  /*0210*/  BRA `(.L_x_2) ;  /* 0x0000000000087947 */ /* 0x000fea0003800000 */
.L_x_3:
[----:B------:R-:W2:Y:S02]  /*0220*/  LDCU UR6, c[0x0][0x8a0] ;  /* 0x00011400ff0677ac */ /* 0x000ea40008000800 */
[----:B--2---:R-:W-:Y:S02]  /*0230*/  MOV R47, UR6 ;  /* 0x00000006002f7c02 */ /* 0x004fe40008000f00 */
.L_x_2:
[----:B------:R-:W-:Y:S01]  /*0240*/  IMAD.U32 R0, RZ, RZ, UR8 ;  /* 0x00000008ff007e24 */ /* 0x000fe2000f8e00ff */
[----:B------:R-:W-:Y:S04]  /*0250*/  BSSY.RECONVERGENT B0, `(.L_x_4) ;  /* 0x000000c000007945 */ /* 0x000fe80003800200 */
[C---:B------:R-:W-:Y:S02]  /*0260*/  ISETP.NE.OR P1, PT, R0.reuse, 0x1, !P5 ;  /* 0x000000010000780c */ /* 0x040fe40006f25670 */
[----:B------:R-:W-:-:S11]  /*0270*/  ISETP.NE.OR P0, PT, R0, 0x3, !P5 ;  /* 0x000000030000780c */ /* 0x000fd60006f05670 */
[----:B------:R-:W-:Y:S05]  /*0280*/  @P1 BRA `(.L_x_5) ;  /* 0x0000000000201947 */ /* 0x000fea0003800000 */
[----:B------:R-:W3:Y:S02]  /*0290*/  LDCU.64 UR6, c[0x0][0x348] ;  /* 0x00006900ff0677ac */ /* 0x000ee40008000a00 */
[----:B---3--:R-:W-:Y:S02]  /*02a0*/  UIADD3 UR10, UP1, UPT, UR6, 0x80, URZ ;  /* 0x00000080060a7890 */ /* 0x008fe4000ff3e0ff */
[----:B------:R-:W-:Y:S02]  /*02b0*/  UIADD3 UR6, UP0, UPT, UR6, 0x180, URZ ;  /* 0x0000018006067890 */ /* 0x000fe4000ff1e0ff */
[----:B------:R-:W-:Y:S02]  /*02c0*/  UIADD3.X UR11, UPT, UPT, URZ, UR7, URZ, UP1, !UPT ;  /* 0x00000007ff0b7290 */ /* 0x000fe40008ffe4ff */
[----:B------:R-:W-:-:S07]  /*02d0*/  UIADD3.X UR7, UPT, UPT, URZ, UR7, URZ, UP0, !UPT ;  /* 0x00000007ff077290 */ /* 0x000fce00087fe4ff */
[----:B------:R3:W-:Y:S02]  /*02e0*/  UTMACCTL.PF [UR10] ;  /* 0x000000000a0079b9 */ /* 0x0007e40008040000 */
[----:B------:R3:W-:Y:S02]  /*02f0*/  UTMACCTL.PF [UR6] ;  /* 0x00000000060079b9 */ /* 0x0007e40008040000 */
[----:B---3--:R-:W-:Y:S01]  /*0300*/  NOP ;  /* 0x0000000000007918 */ /* 0x008fe20000000000 */
.L_x_5:
[----:B------:R-:W-:Y:S05]  /*0310*/  BSYNC.RECONVERGENT B0 ;  /* 0x0000000000007941 */ /* 0x000fea0003800200 */
.L_x_4:
[----:B------:R-:W-:Y:S04]  /*0320*/  BSSY.RECONVERGENT B0, `(.L_x_6) ;  /* 0x000000a000007945 */ /* 0x000fe80003800200 */
        /* <DEDUP_REMOVED lines=9> */
.L_x_7:
[----:B------:R-:W-:Y:S05]  /*03c0*/  BSYNC.RECONVERGENT B0 ;  /* 0x0000000000007941 */ /* 0x000fea0003800200 */
.L_x_6:
[----:B------:R-:W3:Y:S01]  /*03d0*/  LDCU.64 UR6, c[0x0][0x888] ;  /* 0x00011100ff0677ac */ /* 0x000ee20008000a00 */
[----:B------:R-:W-:Y:S02]  /*03e0*/  UISETP.EQ.U32.AND UP1, UPT, UR4, URZ, UPT ;  /* 0x000000ff0400728c */ /* 0x000fe4000bf22070 */
[----:B------:R-:W-:Y:S02]  /*03f0*/  UPLOP3.LUT UP2, UPT, UPT, UPT, UPT, 0x80, 0x8 ;  /* 0x000000000008789c */ /* 0x000fe40003f4f070 */
[----:B---3--:R-:W-:-:S04]  /*0400*/  UISETP.NE.U32.AND UP0, UPT, UR6, URZ, UPT ;  /* 0x000000ff0600728c */ /* 0x008fc8000bf05070 */
[----:B------:R-:W-:-:S04]  /*0410*/  UISETP.NE.AND.EX UP0, UPT, UR7, URZ, UPT, UP0 ;  /* 0x000000ff0700728c */ /* 0x000fc8000bf05300 */
[----:B------:R-:W-:-:S04]  /*0420*/  UISETP.EQ.OR.EX UP3, UPT, UR5, URZ, !UP0, UP1 ;  /* 0x000000ff0500728c */ /* 0x000fc8000c762710 */
[----:B------:R-:W-:-:S05]  /*0430*/  UP2UR UR44, UPR, URZ, 0x8 ;  /* 0x00000008ff2c7883 */ /* 0x000fca0008000000 */
[----:B------:R-:W-:Y:S07]  /*0440*/  BRA.U !UP3, `(.L_x_8) ;  /* 0x000000010b207547 */ /* 0x000fee000b800000 */
[----:B-----5:R-:W-:Y:S01]  /*0450*/  R2UR UR6, R48 ;  /* 0x00000000300672ca */ /* 0x020fe200000e0000 */
[----:B------:R-:W-:Y:S02]  /*0460*/  UISETP.NE.U32.AND UP2, UPT, UR4, URZ, UPT ;  /* 0x000000ff0400728c */ /* 0x000fe4000bf45070 */
[----:B------:R-:W-:Y:S02]  /*0470*/  USEL UR4, URZ, 0xffffffff, UP0 ;  /* 0xffffffffff047887 */ /* 0x000fe40008000000 */
[----:B------:R-:W-:-:S08]  /*0480*/  UISETP.NE.AND.EX UP2, UPT, UR5, URZ, UPT, UP2 ;  /* 0x000000ff0500728c */ /* 0x000fd0000bf45320 */
[----:B------:R-:W-:-:S04]  /*0490*/  UISETP.NE.AND UP1, UPT, UR6, URZ, UPT ;  /* 0x000000ff0600728c */ /* 0x000fc8000bf25270 */
[----:B------:R-:W-:-:S04]  /*04a0*/  @!UP2 USEL UR4, URZ, 0xffffffff, UP1 ;  /* 0xffffffffff04a887 */ /* 0x000fc80008800000 */
[----:B------:R-:W-:-:S04]  /*04b0*/  ULOP3.LUT UR4, UR4, 0x1, URZ, 0xc0, !UPT ;  /* 0x0000000104047892 */ /* 0x000fc8000f8ec0ff */
[----:B------:R-:W-:-:S11]  /*04c0*/  UISETP.NE.U32.AND UP2, UPT, UR4, 0x1, UPT ;  /* 0x000000010400788c */ /* 0x000fd6000bf45070 */
.L_x_8:
[----:B--2---:R-:W2:Y:S01]  /*04d0*/  SHFL.IDX PT, R2, R106, RZ, 0x1f ;  /* 0x00001fff6a027589 */ /* 0x004ea200000e0000 */
[----:B------:R-:W-:-:S04]  /*04e0*/  UISETP.NE.AND UP1, UPT, UR8, 0x2, UPT ;  /* 0x000000020800788c */ /* 0x000fc8000bf25270 */
[----:B------:R-:W-:Y:S01]  /*04f0*/  USEL UR13, URZ, 0x1, UP1 ;  /* 0x00000001ff0d7887 */ /* 0x000fe20008800000 */
[----:B--2---:R-:W-:-:S13]  /*0500*/  ISETP.NE.AND P0, PT, R2, RZ, PT ;  /* 0x000000ff0200720c */ /* 0x004fda0003f05270 */
[----:B------:R-:W-:Y:S05]  /*0510*/  @P0 BRA `(.L_x_9) ;  /* 0x00000004000c0947 */ /* 0x000fea0003800000 */
[----:B------:R-:W-:Y:S01]  /*0520*/  ELECT P0, URZ, PT ;  /* 0x0000000000ff782f */ /* 0x000fe20003800000 */
[----:B------:R-:W-:-:S12]  /*0530*/  BSSY.RECONVERGENT B0, `(.L_x_9) ;  /* 0x0000041000007945 */ /* 0x000fd80003800200 */
[----:B------:R-:W-:Y:S05]  /*0540*/  @!P0 BRA `(.L_x_10) ;  /* 0x0000000000fc8947 */ /* 0x000fea0003800000 */
[----:B------:R-:W2:Y:S01]  /*0550*/  S2UR UR5, SR_CgaCtaId ;  /* 0x00000000000579c3 */ /* 0x000ea20000008800 */
[----:B------:R-:W-:Y:S01]  /*0560*/  UMOV UR6, 0x400 ;  /* 0x0000040000067882 */ /* 0x000fe20000000000 */
[----:B------:R-:W-:Y:S01]  /*0570*/  UMOV UR4, 0x1 ;  /* 0x0000000100047882 */ /* 0x000fe20000000000 */
[----:B--2---:R-:W-:Y:S02]  /*0580*/  ULEA UR5, UR5, UR6, 0x18 ;  /* 0x0000000605057291 */ /* 0x004fe4000f8ec0ff */
[----:B------:R-:W-:-:S04]  /*0590*/  UIADD3 UR6, UPT, UPT, -UR4, 0x100000, URZ ;  /* 0x0010000004067890 */ /* 0x000fc8000fffe1ff */
[----:B------:R-:W-:Y:S02]  /*05a0*/  USHF.L.U32 UR7, UR6, 0xb, URZ ;  /* 0x0000000b06077899 */ /* 0x000fe400080006ff */
[----:B------:R-:W-:Y:S01]  /*05b0*/  USHF.L.U32 UR6, UR6, 0x1, URZ ;  /* 0x0000000106067899 */ /* 0x000fe200080006ff */
[----:B------:R-:W2:Y:S11]  /*05c0*/  FENCE.VIEW.ASYNC.S ;  /* 0x00000000000073c6 */ /* 0x000eb60000000000 */
[----:B--2---:R2:W3:Y:S01]  /*05d0*/  SYNCS.EXCH.64 URZ, [UR5], UR6 ;  /* 0x0000000605ff75b2 */ /* 0x0044e20008000100 */
[----:B------:R2:W4:Y:S01]  /*05e0*/  SYNCS.EXCH.64 URZ, [UR5+0xd8], UR6 ;  /* 0x0000d80605ff75b2 */ /* 0x0005220008000100 */
[----:B------:R2:W1:Y:S01]  /*05f0*/  SYNCS.EXCH.64 URZ, [UR5+0x8], UR6 ;  /* 0x0000080605ff75b2 */ /* 0x0004620008000100 */
        /* <DEDUP_REMOVED lines=50> */
[----:B------:R2:W1:Y:S02]  /*0920*/  SYNCS.EXCH.64 URZ, [UR5+0x1a8], UR6 ;  /* 0x0001a80605ff75b2 */ /* 0x0004640008000100 */
[----:B--234-:R-:W-:Y:S01]  /*0930*/  NOP ;  /* 0x0000000000007918 */ /* 0x01cfe20000000000 */
.L_x_10:
[----:B------:R-:W-:Y:S05]  /*0940*/  BSYNC.RECONVERGENT B0 ;  /* 0x0000000000007941 */ /* 0x000fea0003800200 */
.L_x_9:
[----:B------:R-:W2:Y:S01]  /*0950*/  SHFL.IDX PT, R2, R106, RZ, 0x1f ;  /* 0x00001fff6a027589 */ /* 0x000ea200000e0000 */
[----:B------:R-:W-:Y:S01]  /*0960*/  NOP ;  /* 0x0000000000007918 */ /* 0x000fe20000000000 */
[----:B--2---:R-:W-:-:S13]  /*0970*/  ISETP.NE.AND P0, PT, R2, 0x1, PT ;  /* 0x000000010200780c */ /* 0x004fda0003f05270 */
[----:B------:R-:W-:Y:S05]  /*0980*/  @P0 BRA `(.L_x_11) ;  /* 0x0000000000400947 */ /* 0x000fea0003800000 */
[----:B------:R-:W2:Y:S01]  /*0990*/  S2UR UR6, SR_CgaCtaId ;  /* 0x00000000000679c3 */ /* 0x000ea20000008800 */
[----:B------:R-:W-:Y:S01]  /*09a0*/  UMOV UR7, 0x400 ;  /* 0x0000040000077882 */ /* 0x000fe20000000000 */
[----:B------:R-:W-:Y:S01]  /*09b0*/  UMOV UR5, 0x20 ;  /* 0x0000002000057882 */ /* 0x000fe20000000000 */
[----:B------:R-:W-:Y:S01]  /*09c0*/  UMOV UR4, 0x80 ;  /* 0x0000008000047882 */ /* 0x000fe20000000000 */
[----:B------:R-:W-:-:S04]  /*09d0*/  UIADD3 UR10, UPT, UPT, -UR5, 0x100000, URZ ;  /* 0x00100000050a7890 */ /* 0x000fc8000fffe1ff */
[----:B------:R-:W-:Y:S02]  /*09e0*/  USHF.L.U32 UR11, UR10, 0xb, URZ ;  /* 0x0000000b0a0b7899 */ /* 0x000fe400080006ff */
[----:B------:R-:W-:Y:S02]  /*09f0*/  USHF.L.U32 UR10, UR10, 0x1, URZ ;  /* 0x000000010a0a7899 */ /* 0x000fe400080006ff */
[----:B------:R-:W-:-:S04]  /*0a00*/  UIADD3 UR4, UPT, UPT, -UR4, 0x100000, URZ ;  /* 0x0010000004047890 */ /* 0x000fc8000fffe1ff */
[----:B------:R-:W-:Y:S02]  /*0a10*/  USHF.L.U32 UR5, UR4, 0xb, URZ ;  /* 0x0000000b04057899 */ /* 0x000fe400080006ff */
[----:B------:R-:W-:Y:S01]  /*0a20*/  USHF.L.U32 UR4, UR4, 0x1, URZ ;  /* 0x0000000104047899 */ /* 0x000fe200080006ff */
[----:B------:R-:W-:Y:S01]  /*0a30*/  ELECT P0, URZ, PT ;  /* 0x0000000000ff782f */ /* 0x000fe20003800000 */
[----:B--2---:R-:W-:Y:S01]  /*0a40*/  ULEA UR6, UR6, UR7, 0x18 ;  /* 0x0000000706067291 */ /* 0x004fe2000f8ec0ff */
[----:B------:R-:W2:Y:S11]  /*0a50*/  FENCE.VIEW.ASYNC.S ;  /* 0x00000000000073c6 */ /* 0x000eb60000000000 */
[----:B--2---:R2:W3:Y:S01]  /*0a60*/  SYNCS.EXCH.64 URZ, [UR6+0x1b0], UR10 ;  /* 0x0001b00a06ff75b2 */ /* 0x0044e20008000100 */
[----:B------:R2:W4:Y:S01]  /*0a70*/  SYNCS.EXCH.64 URZ, [UR6+0x1b8], UR4 ;  /* 0x0001b80406ff75b2 */ /* 0x0005220008000100 */
[----:B------:R-:W-:Y:S01]  /*0a80*/  NOP ;  /* 0x0000000000007918 */ /* 0x000fe20000000000 */
.L_x_11:
[----:B------:R-:W1:Y:S01]  /*0a90*/  SHFL.IDX PT, R2, R106, RZ, 0x1f ;  /* 0x00001fff6a027589 */ /* 0x000e6200000e0000 */
[----:B------:R-:W-:Y:S01]  /*0aa0*/  NOP ;  /* 0x0000000000007918 */ /* 0x000fe20000000000 */
[----:B-1----:R-:W-:-:S13]  /*0ab0*/  ISETP.NE.AND P0, PT, R2, 0x3, PT ;  /* 0x000000030200780c */ /* 0x002fda0003f05270 */
[----:B------:R-:W-:Y:S05]  /*0ac0*/  @P0 BRA `(.L_x_12) ;  /* 0x0000000000300947 */ /* 0x000fea0003800000 */
[----:B--2---:R-:W1:Y:S01]  /*0ad0*/  S2UR UR5, SR_CgaCtaId ;  /* 0x00000000000579c3 */ /* 0x004e620000008800 */
[----:B------:R-:W-:Y:S01]  /*0ae0*/  UMOV UR6, 0x400 ;  /* 0x0000040000067882 */ /* 0x000fe20000000000 */
[----:B------:R-:W-:Y:S01]  /*0af0*/  UMOV UR4, 0x20 ;  /* 0x0000002000047882 */ /* 0x000fe20000000000 */
[----:B------:R-:W-:Y:S01]  /*0b00*/  ELECT P0, URZ, PT ;  /* 0x0000000000ff782f */ /* 0x000fe20003800000 */
[----:B-1----:R-:W-:Y:S02]  /*0b10*/  ULEA UR5, UR5, UR6, 0x18 ;  /* 0x0000000605057291 */ /* 0x002fe4000f8ec0ff */
[----:B------:R-:W-:-:S04]  /*0b20*/  UIADD3 UR6, UPT, UPT, -UR4, 0x100000, URZ ;  /* 0x0010000004067890 */ /* 0x000fc8000fffe1ff */
[----:B------:R-:W-:Y:S02]  /*0b30*/  USHF.L.U32 UR7, UR6, 0xb, URZ ;  /* 0x0000000b06077899 */ /* 0x000fe400080006ff */
[----:B------:R-:W-:Y:S01]  /*0b40*/  USHF.L.U32 UR6, UR6, 0x1, URZ ;  /* 0x0000000106067899 */ /* 0x000fe200080006ff */
[----:B------:R-:W1:Y:S11]  /*0b50*/  FENCE.VIEW.ASYNC.S ;  /* 0x00000000000073c6 */ /* 0x000e760000000000 */
[----:B-1----:R1:W2:Y:S01]  /*0b60*/  SYNCS.EXCH.64 URZ, [UR5+0x1c0], UR6 ;  /* 0x0001c00605ff75b2 */ /* 0x0022a20008000100 */
[----:B------:R1:W1:Y:S01]  /*0b70*/  SYNCS.EXCH.64 URZ, [UR5+0x1c8], UR6 ;  /* 0x0001c80605ff75b2 */ /* 0x0002620008000100 */
[----:B------:R-:W-:Y:S01]  /*0b80*/  NOP ;  /* 0x0000000000007918 */ /* 0x000fe20000000000 */
.L_x_12:
[----:B------:R-:W3:Y:S01]  /*0b90*/  SHFL.IDX PT, R2, R106, RZ, 0x1f ;  /* 0x00001fff6a027589 */ /* 0x000ee200000e0000 */
[----:B------:R-:W-:Y:S01]  /*0ba0*/  NOP ;  /* 0x0000000000007918 */ /* 0x000fe20000000000 */
[----:B---3--:R-:W-:-:S13]  /*0bb0*/  ISETP.NE.AND P0, PT, R2, 0x4, PT ;  /* 0x000000040200780c */ /* 0x008fda0003f05270 */
[----:B------:R-:W-:Y:S05]  /*0bc0*/  @P0 BRA `(.L_x_13) ;  /* 0x00000000004c0947 */ /* 0x000fea0003800000 */
[----:B-12---:R-:W1:Y:S01]  /*0bd0*/  S2UR UR5, SR_CgaCtaId ;  /* 0x00000000000579c3 */ /* 0x006e620000008800 */
[----:B------:R-:W-:Y:S01]  /*0be0*/  UMOV UR7, 0x100 ;  /* 0x0000010000077882 */ /* 0x000fe20000000000 */
[----:B------:R-:W-:Y:S01]  /*0bf0*/  UMOV UR6, 0x400 ;  /* 0x0000040000067882 */ /* 0x000fe20000000000 */
[----:B------:R-:W-:Y:S01]  /*0c00*/  USEL UR7, UR7, 0xe0, UP2 ;  /* 0x000000e007077887 */ /* 0x000fe20009000000 */
[----:B------:R-:W-:Y:S01]  /*0c10*/  UMOV UR4, 0x1 ;  /* 0x0000000100047882 */ /* 0x000fe20000000000 */
[----:B------:R-:W-:Y:S01]  /*0c20*/  ELECT P0, URZ, PT ;  /* 0x0000000000ff782f */ /* 0x000fe20003800000 */
[----:B------:R-:W-:-:S04]  /*0c30*/  UIADD3 UR10, UPT, UPT, -UR4, 0x100000, URZ ;  /* 0x00100000040a7890 */ /* 0x000fc8000fffe1ff */
[----:B------:R-:W-:Y:S02]  /*0c40*/  USHF.L.U32 UR11, UR10, 0xb, URZ ;  /* 0x0000000b0a0b7899 */ /* 0x000fe400080006ff */
[----:B------:R-:W-:Y:S02]  /*0c50*/  USHF.L.U32 UR10, UR10, 0x1, URZ ;  /* 0x000000010a0a7899 */ /* 0x000fe400080006ff */
[----:B-1----:R-:W-:Y:S02]  /*0c60*/  ULEA UR5, UR5, UR6, 0x18 ;  /* 0x0000000605057291 */ /* 0x002fe4000f8ec0ff */
[----:B------:R-:W-:-:S04]  /*0c70*/  UIADD3 UR6, UPT, UPT, -UR7, 0x100000, URZ ;  /* 0x0010000007067890 */ /* 0x000fc8000fffe1ff */
[----:B------:R-:W-:Y:S02]  /*0c80*/  USHF.L.U32 UR7, UR6, 0xb, URZ ;  /* 0x0000000b06077899 */ /* 0x000fe400080006ff */
[----:B------:R-:W-:Y:S01]  /*0c90*/  USHF.L.U32 UR6, UR6, 0x1, URZ ;  /* 0x0000000106067899 */ /* 0x000fe200080006ff */
[----:B------:R-:W1:Y:S03]  /*0ca0*/  FENCE.VIEW.ASYNC.S ;  /* 0x00000000000073c6 */ /* 0x000e660000000000 */
[----:B-1----:R3:W1:Y:S08]  /*0cb0*/  SYNCS.EXCH.64 URZ, [UR5+0x1d0], UR10 ;  /* 0x0001d00a05ff75b2 */ /* 0x0026700008000100 */
[----:B------:R3:W2:Y:S01]  /*0cc0*/  SYNCS.EXCH.64 URZ, [UR5+0x1e0], UR6 ;  /* 0x0001e00605ff75b2 */ /* 0x0006a20008000100 */
[----:B------:R3:W1:Y:S01]  /*0cd0*/  SYNCS.EXCH.64 URZ, [UR5+0x1d8], UR10 ;  /* 0x0001d80a05ff75b2 */ /* 0x0006620008000100 */
[----:B------:R3:W1:Y:S02]  /*0ce0*/  SYNCS.EXCH.64 URZ, [UR5+0x1e8], UR6 ;  /* 0x0001e80605ff75b2 */ /* 0x0006640008000100 */
[----:B---3--:R-:W-:Y:S01]  /*0cf0*/  NOP ;  /* 0x0000000000007918 */ /* 0x008fe20000000000 */
.L_x_13:
[----:B------:R-:W3:Y:S01]  /*0d00*/  SHFL.IDX PT, R2, R106, RZ, 0x1f ;  /* 0x00001fff6a027589 */ /* 0x000ee200000e0000 */
[----:B------:R-:W-:Y:S01]  /*0d10*/  NOP ;  /* 0x0000000000007918 */ /* 0x000fe20000000000 */
[----:B---3--:R-:W-:-:S13]  /*0d20*/  ISETP.NE.AND P0, PT, R2, 0x5, PT ;  /* 0x000000050200780c */ /* 0x008fda0003f05270 */
[----:B------:R-:W-:Y:S05]  /*0d30*/  @P0 BRA `(.L_x_14) ;  /* 0x0000000000580947 */ /* 0x000fea0003800000 */
[----:B-12---:R-:W1:Y:S01]  /*0d40*/  S2UR UR6, SR_CgaCtaId ;  /* 0x00000000000679c3 */ /* 0x006e620000008800 */
        /* <DEDUP_REMOVED lines=10> */
[----:B-1----:R-:W-:Y:S01]  /*0df0*/  ULEA UR6, UR6, UR7, 0x18 ;  /* 0x0000000706067291 */ /* 0x002fe2000f8ec0ff */
[----:B------:R-:W1:Y:S11]  /*0e00*/  FENCE.VIEW.ASYNC.S ;  /* 0x00000000000073c6 */ /* 0x000e760000000000 */
[----:B-1----:R3:W1:Y:S01]  /*0e10*/  SYNCS.EXCH.64 URZ, [UR6+0x1f0], UR10 ;  /* 0x0001f00a06ff75b2 */ /* 0x0026620008000100 */
[----:B------:R3:W2:Y:S01]  /*0e20*/  SYNCS.EXCH.64 URZ, [UR6+0x210], UR4 ;  /* 0x0002100406ff75b2 */ /* 0x0006a20008000100 */
[----:B------:R3:W1:Y:S01]  /*0e30*/  SYNCS.EXCH.64 URZ, [UR6+0x1f8], UR10 ;  /* 0x0001f80a06ff75b2 */ /* 0x0006620008000100 */
[----:B------:R3:W1:Y:S01]  /*0e40*/  SYNCS.EXCH.64 URZ, [UR6+0x218], UR4 ;  /* 0x0002180406ff75b2 */ /* 0x0006620008000100 */
[----:B------:R3:W1:Y:S01]  /*0e50*/  SYNCS.EXCH.64 URZ, [UR6+0x200], UR10 ;  /* 0x0002000a06ff75b2 */ /* 0x0006620008000100 */
[----:B------:R3:W1:Y:S01]  /*0e60*/  SYNCS.EXCH.64 URZ, [UR6+0x220], UR4 ;  /* 0x0002200406ff75b2 */ /* 0x0006620008000100 */
[----:B------:R3:W1:Y:S01]  /*0e70*/  SYNCS.EXCH.64 URZ, [UR6+0x208], UR10 ;  /* 0x0002080a06ff75b2 */ /* 0x0006620008000100 */
[----:B------:R3:W1:Y:S02]  /*0e80*/  SYNCS.EXCH.64 URZ, [UR6+0x228], UR4 ;  /* 0x0002280406ff75b2 */ /* 0x0006640008000100 */
[----:B---3--:R-:W-:Y:S01]  /*0e90*/  NOP ;  /* 0x0000000000007918 */ /* 0x008fe20000000000 */
.L_x_14:
[----:B------:R-:W3:Y:S01]  /*0ea0*/  SHFL.IDX PT, R2, R106, RZ, 0x1f ;  /* 0x00001fff6a027589 */ /* 0x000ee200000e0000 */
[----:B------:R-:W-:Y:S01]  /*0eb0*/  NOP ;  /* 0x0000000000007918 */ /* 0x000fe20000000000 */
[----:B---3--:R-:W-:-:S13]  /*0ec0*/  ISETP.NE.AND P0, PT, R2, 0x3, PT ;  /* 0x000000030200780c */ /* 0x008fda0003f05270 */
[----:B------:R-:W-:Y:S05]  /*0ed0*/  @P0 BRA `(.L_x_15) ;  /* 0x0000000000380947 */ /* 0x000fea0003800000 */
[----:B-12---:R-:W1:Y:S01]  /*0ee0*/  S2UR UR5, SR_CgaCtaId ;  /* 0x00000000000579c3 */ /* 0x006e620000008800 */
        /* <DEDUP_REMOVED lines=8> */
[----:B-1----:R3:W1:Y:S01]  /*0f70*/  SYNCS.EXCH.64 URZ, [UR5+0x230], UR6 ;  /* 0x0002300605ff75b2 */ /* 0x0026620008000100 */
[----:B------:R3:W2:Y:S01]  /*0f80*/  SYNCS.EXCH.64 URZ, [UR5+0x240], UR6 ;  /* 0x0002400605ff75b2 */ /* 0x0006a20008000100 */
[----:B------:R3:W1:Y:S01]  /*0f90*/  SYNCS.EXCH.64 URZ, [UR5+0x238], UR6 ;  /* 0x0002380605ff75b2 */ /* 0x0006620008000100 */
[----:B------:R3:W1:Y:S02]  /*0fa0*/  SYNCS.EXCH.64 URZ, [UR5+0x248], UR6 ;  /* 0x0002480605ff75b2 */ /* 0x0006640008000100 */
[----:B---3--:R-:W-:Y:S01]  /*0fb0*/  NOP ;  /* 0x0000000000007918 */ /* 0x008fe20000000000 */
.L_x_15:
[----:B-12---:R-:W1:Y:S01]  /*0fc0*/  S2UR UR5, SR_CTAID.X ;  /* 0x00000000000579c3 */ /* 0x006e620000002500 */
[----:B------:R-:W-:-:S05]  /*0fd0*/  CS2R.32 R99, SR_CgaSize ;  /* 0x0000000000637805 */ /* 0x000fca0000008a00 */
[----:B------:R-:W-:-:S05]  /*0fe0*/  IMAD R99, R99, -0xa0, RZ ;  /* 0xffffff6063637824 */ /* 0x000fca00078e02ff */
[----:B------:R-:W-:-:S14]  /*0ff0*/  R2UR UR7, R99 ;  /* 0x00000000630772ca */ /* 0x000fdc00000e0000 */
[----:B------:R-:W2:Y:S01]  /*1000*/  LDCU UR7, c[0x0][UR7+0x2b0] ;  /* 0x00005600070777ac */ /* 0x000ea20008000800 */
[----:B------:R-:W-:Y:S01]  /*1010*/  NOP ;  /* 0x0000000000007918 */ /* 0x000fe20000000000 */
[----:B------:R-:W-:-:S05]  /*1020*/  CS2R.32 R99, SR_CgaSize ;  /* 0x0000000000637805 */ /* 0x000fca0000008a00 */
[----:B------:R-:W-:-:S05]  /*1030*/  IMAD R99, R99, -0xa0, RZ ;  /* 0xffffff6063637824 */ /* 0x000fca00078e02ff */
[----:B------:R-:W-:-:S14]  /*1040*/  R2UR UR6, R99 ;  /* 0x00000000630672ca */ /* 0x000fdc00000e0000 */
[----:B------:R-:W3:Y:S01]  /*1050*/  LDCU UR6, c[0x0][UR6+0x2b4] ;  /* 0x00005680060677ac */ /* 0x000ee20008000800 */
[----:B------:R-:W4:Y:S08]  /*1060*/  S2UR UR4, SR_CTAID.Y ;  /* 0x00000000000479c3 */ /* 0x000f300000002600 */
[----:B------:R-:W3:Y:S01]  /*1070*/  LDC R9, c[0x0][0xb24] ;  /* 0x0002c900ff097b82 */ /* 0x000ee20000000800 */
[----:B-1----:R-:W-:-:S02]  /*1080*/  I2FP.F32.U32 R5, UR5 ;  /* 0x0000000500057c45 */ /* 0x002fc40008201000 */
[----:B------:R-:W-:-:S05]  /*1090*/  CS2R.32 R3, SR_CgaSize ;  /* 0x0000000000037805 */ /* 0x000fca0000008a00 */
[----:B------:R-:W-:-:S06]  /*10a0*/  IMAD R3, R3, -0xa0, RZ ;  /* 0xffffff6003037824 */ /* 0x000fcc00078e02ff */
[----:B------:R-:W1:Y:S01]  /*10b0*/  LDC R3, c[0x0][R3+0x2a0] ;  /* 0x0000a80003037b82 */ /* 0x000e620000000800 */
[----:B------:R-:W-:Y:S01]  /*10c0*/  MOV R99, UR5 ;  /* 0x0000000500637c02 */ /* 0x000fe20008000f00 */
[----:B--2---:R-:W-:Y:S01]  /*10d0*/  FMUL R5, R5, UR7 ;  /* 0x0000000705057c20 */ /* 0x004fe20008400000 */
[----:B----4-:R-:W-:Y:S02]  /*10e0*/  I2FP.F32.U32 R4, UR4 ;  /* 0x0000000400047c45 */ /* 0x010fe40008201000 */
[----:B------:R-:W-:-:S05]  /*10f0*/  CS2R.32 R2, SR_CgaSize ;  /* 0x0000000000027805 */ /* 0x000fca0000008a00 */
[----:B------:R-:W-:-:S06]  /*1100*/  IMAD R2, R2, -0xa0, RZ ;  /* 0xffffff6002027824 */ /* 0x000fcc00078e02ff */
[----:B------:R-:W2:Y:S01]  /*1110*/  LDC R2, c[0x0][R2+0x2a4] ;  /* 0x0000a90002027b82 */ /* 0x000ea20000000800 */
[----:B------:R-:W4:Y:S01]  /*1120*/  F2I.U32.TRUNC.NTZ R96, R5 ;  /* 0x0000000500607305 */ /* 0x000f22000020f000 */
[----:B------:R-:W-:Y:S01]  /*1130*/  MOV R97, UR4 ;  /* 0x0000000400617c02 */ /* 0x000fe20008000f00 */
[----:B---3--:R-:W-:-:S05]  /*1140*/  FMUL R4, R4, UR6 ;  /* 0x0000000604047c20 */ /* 0x008fca0008400000 */
[----:B------:R-:W-:Y:S01]  /*1150*/  BAR.SYNC.DEFER_BLOCKING 0x0 ;  /* 0x0000000000007b1d */ /* 0x000fe20000010000 */
[----:B------:R-:W-:-:S05]  /*1160*/  ISETP.GE.AND P0, PT, R9, 0x1, PT ;  /* 0x000000010900780c */ /* 0x000fca0003f06270 */
[----:B------:R-:W3:Y:S02]  /*1170*/  F2I.U32.TRUNC.NTZ R81, R4 ;  /* 0x0000000400517305 */ /* 0x000ee4000020f000 */
[----:B------:R-:W2:Y:S01]  /*1180*/  S2UR UR36, SR_CTAID.Z ;  /* 0x00000000002479c3 */ /* 0x000ea20000002700 */
[----:B----4-:R-:W-:-:S05]  /*1190*/  IADD3 R96, PT, PT, -R96, RZ, RZ ;  /* 0x000000ff60607210 */ /* 0x010fca0007ffe1ff */
[----:B-1----:R-:W-:Y:S01]  /*11a0*/  IMAD R96, R3, R96, UR5 ;  /* 0x0000000503607e24 */ /* 0x002fe2000f8e0260 */
[----:B---3--:R-:W-:-:S05]  /*11b0*/  IADD3 R81, PT, PT, -R81, RZ, RZ ;  /* 0x000000ff51517210 */ /* 0x008fca0007ffe1ff */
[----:B--2---:R-:W-:Y:S01]  /*11c0*/  IMAD R81, R2, R81, UR4 ;  /* 0x0000000402517e24 */ /* 0x004fe2000f8e0251 */
[----:B------:R-:W-:Y:S06]  /*11d0*/  @!P0 BRA `(.L_x_16) ;  /* 0x0000000000b88947 */ /* 0x000fec0003800000 */
[----:B------:R-:W1:Y:S01]  /*11e0*/  LDC.64 R4, c[0x0][0xb18] ;  /* 0x0002c600ff047b82 */ /* 0x000e620000000a00 */
[----:B------:R-:W-:-:S07]  /*11f0*/  ISETP.NE.AND P0, PT, R9, 0x1, PT ;  /* 0x000000010900780c */ /* 0x000fce0003f05270 */
[----:B------:R-:W2:Y:S08]  /*1200*/  LDC R10, c[0x0][0xb0c] ;  /* 0x0002c300ff0a7b82 */ /* 0x000eb00000000800 */
[----:B------:R-:W3:Y:S08]  /*1210*/  LDC R11, c[0x0][0x370] ;  /* 0x0000dc00ff0b7b82 */ /* 0x000ef00000000800 */
[----:B------:R-:W4:Y:S01]  /*1220*/  LDC R12, c[0x0][0x374] ;  /* 0x0000dd00ff0c7b82 */ /* 0x000f220000000800 */
[----:B-1----:R-:W-:-:S07]  /*1230*/  ISETP.NE.AND P1, PT, R4, 0x1, PT ;  /* 0x000000010400780c */ /* 0x002fce0003f25270 */
[----:B------:R-:W3:Y:S01]  /*1240*/  LDC.64 R6, c[0x0][0xb10] ;  /* 0x0002c400ff067b82 */ /* 0x000ee20000000a00 */
[----:B--2---:R-:W-:-:S07]  /*1250*/  ISETP.NE.AND P2, PT, R10, 0x1, PT ;  /* 0x000000010a00780c */ /* 0x004fce0003f45270 */
[----:B------:R-:W1:Y:S08]  /*1260*/  LDC R8, c[0x0][0xb20] ;  /* 0x0002c800ff087b82 */ /* 0x000e700000000800 */
[----:B------:R-:W2:Y:S01]  /*1270*/  LDC.64 R2, c[0x0][0xb28] ;  /* 0x0002ca00ff027b82 */ /* 0x000ea20000000a00 */
[----:B----4-:R-:W-:-:S04]  /*1280*/  IMAD.HI.U32 R13, R12, R5, RZ ;  /* 0x000000050c0d7227 */ /* 0x010fc800078e00ff */
[----:B------:R-:W-:-:S04]  /*1290*/  IMAD.HI.U32 R5, R97, R5, RZ ;  /* 0x0000000561057227 */ /* 0x000fc800078e00ff */
[----:B---3--:R-:W-:-:S04]  /*12a0*/  IMAD.HI.U32 R14, R11, R6, RZ ;  /* 0x000000060b0e7227 */ /* 0x008fc800078e00ff */
[----:B------:R-:W-:Y:S01]  /*12b0*/  IMAD.HI.U32 R16, R99, R6, RZ ;  /* 0x0000000663107227 */ /* 0x000fe200078e00ff */
[-C--:B------:R-:W-:Y:S02]  /*12c0*/  @P2 SHF.R.U32.HI R11, RZ, R7.reuse, R14 ;  /* 0x00000007ff0b2219 */ /* 0x080fe4000001160e */
[-C--:B-1----:R-:W-:Y:S02]  /*12d0*/  @P1 SHF.R.U32.HI R12, RZ, R8.reuse, R13 ;  /* 0x00000008ff0c1219 */ /* 0x082fe4000001160d */
[----:B------:R-:W-:Y:S02]  /*12e0*/  SHF.R.U32.HI R8, RZ, R8, R5 ;  /* 0x00000008ff087219 */ /* 0x000fe40000011605 */
[----:B------:R-:W-:Y:S02]  /*12f0*/  SHF.R.U32.HI R16, RZ, R7, R16 ;  /* 0x00000007ff107219 */ /* 0x000fe40000011610 */
[----:B------:R-:W-:Y:S01]  /*1300*/  SEL R5, R97, R8, !P1 ;  /* 0x0000000861057207 */ /* 0x000fe20004800000 */
[----:B--2---:R-:W-:Y:S01]  /*1310*/  IMAD.HI.U32 R14, R12, R2, RZ ;  /* 0x000000020c0e7227 */ /* 0x004fe200078e00ff */
[----:B------:R-:W-:-:S03]  /*1320*/  SEL R7, R99, R16, !P2 ;  /* 0x0000001063077207 */ /* 0x000fc60005000000 */
[----:B------:R-:W-:Y:S01]  /*1330*/  IMAD.HI.U32 R6, R11, R2, RZ ;  /* 0x000000020b067227 */ /* 0x000fe200078e00ff */
[----:B------:R-:W-:-:S04]  /*1340*/  @P0 SHF.R.U32.HI R12, RZ, R3, R14 ;  /* 0x00000003ff0c0219 */ /* 0x000fc8000001160e */
[----:B------:R-:W-:Y:S01]  /*1350*/  @P0 SHF.R.U32.HI R11, RZ, R3, R6 ;  /* 0x00000003ff0b0219 */ /* 0x000fe20000011606 */
[----:B------:R-:W-:-:S04]  /*1360*/  IMAD R12, R12, R9, RZ ;  /* 0x000000090c0c7224 */ /* 0x000fc800078e02ff */
[----:B------:R-:W-:Y:S01]  /*1370*/  IMAD R6, R11, R9, RZ ;  /* 0x000000090b067224 */ /* 0x000fe200078e02ff */
[----:B------:R-:W-:-:S04]  /*1380*/  ISETP.GE.AND P1, PT, R5, R12, PT ;  /* 0x0000000c0500720c */ /* 0x000fc80003f26270 */
[----:B------:R-:W-:Y:S01]  /*1390*/  ISETP.GE.OR P1, PT, R7, R6, P1 ;  /* 0x000000060700720c */ /* 0x000fe20000f26670 */
[----:B------:R-:W-:-:S05]  /*13a0*/  IMAD.HI.U32 R6, R5, R2, RZ ;  /* 0x0000000205067227 */ /* 0x000fca00078e00ff */
[----:B------:R-:W-:-:S04]  /*13b0*/  SHF.R.U32.HI R6, RZ, R3, R6 ;  /* 0x00000003ff067219 */ /* 0x000fc80000011606 */
[----:B------:R-:W-:-:S03]  /*13c0*/  SEL R6, R5, R6, !P0 ;  /* 0x0000000605067207 */ /* 0x000fc60004000000 */
[----:B------:R-:W-:Y:S01]  /*13d0*/  @!P1 IMAD.HI.U32 R8, R7, R2, RZ ;  /* 0x0000000207089227 */ /* 0x000fe200078e00ff */
[----:B------:R-:W-:-:S04]  /*13e0*/  IADD3 R2, PT, PT, -R6, RZ, RZ ;  /* 0x000000ff06027210 */ /* 0x000fc80007ffe1ff */
[----:B------:R-:W-:Y:S01]  /*13f0*/  @!P1 SHF.R.U32.HI R8, RZ, R3, R8 ;  /* 0x00000003ff089219 */ /* 0x000fe20000011608 */
[----:B------:R-:W-:-:S03]  /*1400*/  IMAD R2, R9, R2, R5 ;  /* 0x0000000209027224 */ /* 0x000fc600078e0205 */
[----:B------:R-:W-:Y:S02]  /*1410*/  @!P1 SEL R3, R7, R8, !P0 ;  /* 0x0000000807039207 */ /* 0x000fe40004000000 */
[----:B------:R-:W-:-:S03]  /*1420*/  IADD3 R8, PT, PT, -R5, RZ, RZ ;  /* 0x000000ff05087210 */ /* 0x000fc60007ffe1ff */
[--C-:B------:R-:W-:Y:S02]  /*1430*/  @!P1 IMAD.IADD R6, R6, 0x1, -R3.reuse ;  /* 0x0000000106069824 */ /* 0x100fe400078e0a03 */
[----:B------:R-:W-:Y:S01]  /*1440*/  @!P1 IMAD R3, R2, R11, R3 ;  /* 0x0000000b02039224 */ /* 0x000fe200078e0203 */
[----:B------:R-:W-:Y:S01]  /*1450*/  IADD3 R2, PT, PT, -R7, RZ, RZ ;  /* 0x000000ff07027210 */ /* 0x000fe20007ffe1ff */
[----:B------:R-:W-:Y:S02]  /*1460*/  @!P1 IMAD R5, R6, R9, R7 ;  /* 0x0000000906059224 */ /* 0x000fe400078e0207 */
[----:B------:R-:W-:Y:S02]  /*1470*/  IMAD R8, R4, R8, R97 ;  /* 0x0000000804087224 */ /* 0x000fe400078e0261 */
[----:B------:R-:W-:Y:S02]  /*1480*/  @!P1 IMAD.MOV.U32 R7, RZ, RZ, R3 ;  /* 0x000000ffff079224 */ /* 0x000fe400078e0003 */
[----:B------:R-:W-:-:S02]  /*1490*/  IMAD R2, R10, R2, R99 ;  /* 0x000000020a027224 */ /* 0x000fc400078e0263 */
[----:B------:R-:W-:Y:S02]  /*14a0*/  IMAD R97, R5, R4, R8 ;  /* 0x0000000405617224 */ /* 0x000fe400078e0208 */
[----:B------:R-:W-:Y:S02]  /*14b0*/  IMAD R99, R7, R10, R2 ;  /* 0x0000000a07637224 */ /* 0x000fe400078e0202 */
.L_x_16:
[----:B------:R-:W1:Y:S01]  /*14c0*/  LDCU UR4, c[0x0][0xb30] ;  /* 0x00016600ff0477ac */ /* 0x000e620008000800 */
[----:B------:R-:W2:Y:S08]  /*14d0*/  S2UR UR37, SR_CgaCtaId ;  /* 0x00000000002579c3 */ /* 0x000eb00000008800 */
[----:B------:R-:W3:Y:S01]  /*14e0*/  LDC R40, c[0x0][0xb24] ;  /* 0x0002c900ff287b82 */ /* 0x000ee20000000800 */
[----:B-1----:R-:W-:-:S09]  /*14f0*/  UISETP.NE.AND UP1, UPT, UR4, 0x1, UPT ;  /* 0x000000010400788c */ /* 0x002fd2000bf25270 */
[----:B--2---:R-:W-:Y:S05]  /*1500*/  BRA.U UP1, `(.L_x_17) ;  /* 0x0000000101407547 */ /* 0x004fea000b800000 */
[----:B------:R-:W1:Y:S08]  /*1510*/  LDC.64 R4, c[0x0][0xb10] ;  /* 0x0002c400ff047b82 */ /* 0x000e700000000a00 */
[----:B------:R-:W2:Y:S08]  /*1520*/  LDC.64 R2, c[0x0][0xb18] ;  /* 0x0002c600ff027b82 */ /* 0x000eb00000000a00 */
[----:B------:R-:W4:Y:S08]  /*1530*/  LDC R6, c[0x0][0xb20] ;  /* 0x0002c800ff067b82 */ /* 0x000f300000000800 */
[----:B------:R-:W3:Y:S01]  /*1540*/  LDC R8, c[0x0][0xb0c] ;  /* 0x0002c300ff087b82 */ /* 0x000ee20000000800 */
[----:B-1----:R-:W-:-:S05]  /*1550*/  IMAD.HI.U32 R4, R99, R4, RZ ;  /* 0x0000000463047227 */ /* 0x002fca00078e00ff */
[----:B------:R-:W-:Y:S01]  /*1560*/  SHF.R.U32.HI R4, RZ, R5, R4 ;  /* 0x00000005ff047219 */ /* 0x000fe20000011604 */
[----:B--2---:R-:W-:Y:S01]  /*1570*/  IMAD.HI.U32 R3, R97, R3, RZ ;  /* 0x0000000361037227 */ /* 0x004fe200078e00ff */
[----:B------:R-:W-:-:S04]  /*1580*/  ISETP.NE.AND P0, PT, R2, 0x1, PT ;  /* 0x000000010200780c */ /* 0x000fc80003f05270 */
[----:B----4-:R-:W-:-:S04]  /*1590*/  SHF.R.U32.HI R6, RZ, R6, R3 ;  /* 0x00000006ff067219 */ /* 0x010fc80000011603 */
[----:B------:R-:W-:Y:S02]  /*15a0*/  SEL R3, R97, R6, !P0 ;  /* 0x0000000661037207 */ /* 0x000fe40004000000 */
[----:B---3--:R-:W-:-:S04]  /*15b0*/  ISETP.NE.AND P1, PT, R8, 0x1, PT ;  /* 0x000000010800780c */ /* 0x008fc80003f25270 */
[----:B------:R-:W-:-:S05]  /*15c0*/  SEL R4, R99, R4, !P1 ;  /* 0x0000000463047207 */ /* 0x000fca0004800000 */
[----:B------:R-:W-:Y:S02]  /*15d0*/  IMAD.IADD R5, R3, 0x1, -R4 ;  /* 0x0000000103057824 */ /* 0x000fe400078e0a04 */
[----:B------:R-:W-:Y:S02]  /*15e0*/  IMAD.IADD R3, R4, 0x1, -R3 ;  /* 0x0000000104037824 */ /* 0x000fe400078e0a03 */
[----:B------:R-:W-:Y:S02]  /*15f0*/  IMAD R99, R5, R8, R99 ;  /* 0x0000000805637224 */ /* 0x000fe400078e0263 */
[----:B------:R-:W-:-:S07]  /*1600*/  IMAD R97, R3, R2, R97 ;  /* 0x0000000203617224 */ /* 0x000fce00078e0261 */
.L_x_17:
[----:B------:R-:W-:Y:S01]  /*1610*/  BAR.SYNC.DEFER_BLOCKING 0x0 ;  /* 0x0000000000007b1d */ /* 0x000fe20000010000 */
[----:B------:R-:W-:Y:S01]  /*1620*/  UISETP.NE.AND UP1, UPT, UR8, 0x2, UPT ;  /* 0x000000020800788c */ /* 0x000fe2000bf25270 */
[----:B------:R-:W-:Y:S02]  /*1630*/  ISETP.NE.OR P5, PT, R0, 0x2, !P5 ;  /* 0x000000020000780c */ /* 0x000fe40006fa5670 */
[----:B------:R-:W-:-:S06]  /*1640*/  LOP3.LUT R2, R103, 0x1f, RZ, 0xc0, !PT ;  /* 0x0000001f67027812 */ /* 0x000fcc00078ec0ff */
[----:B------:R-:W-:Y:S05]  /*1650*/  BRA.U UP1, `(.L_x_18) ;  /* 0x0000001d01907547 */ /* 0x000fea000b800000 */
[----:B------:R-:W1:Y:S01]  /*1660*/  LDCU UR13, c[0x0][0x38c] ;  /* 0x00007180ff0d77ac */ /* 0x000e620008000800 */
[----:B------:R-:W2:Y:S01]  /*1670*/  LDC R9, c[0x0][0x370] ;  /* 0x0000dc00ff097b82 */ /* 0x000ea20000000800 */
[----:B------:R-:W-:Y:S01]  /*1680*/  PLOP3.LUT P1, PT, PT, PT, UP2, 0x80, 0x8 ;  /* 0x000000000008781c */ /* 0x000fe20003f2f028 */
[----:B------:R-:W-:Y:S01]  /*1690*/  IMAD.MOV.U32 R15, RZ, RZ, 0x1 ;  /* 0x00000001ff0f7424 */ /* 0x000fe200078e00ff */
[----:B------:R-:W-:Y:S01]  /*16a0*/  ISETP.EQ.OR P4, PT, R2, RZ, P5 ;  /* 0x000000ff0200720c */ /* 0x000fe20002f82670 */
[----:B------:R-:W-:Y:S01]  /*16b0*/  IMAD.MOV.U32 R14, RZ, RZ, RZ ;  /* 0x000000ffff0e7224 */ /* 0x000fe200078e00ff */
[----:B------:R-:W-:Y:S02]  /*16c0*/  PLOP3.LUT P1, PT, P1, PT, PT, 0x8, 0x80 ;  /* 0x000000000080781c */ /* 0x000fe40000f2e170 */
[----:B------:R-:W-:Y:S01]  /*16d0*/  CS2R R12, SRZ ;  /* 0x00000000000c7805 */ /* 0x000fe2000001ff00 */
[----:B------:R-:W-:Y:S01]  /*16e0*/  IMAD.MOV.U32 R10, RZ, RZ, 0x1 ;  /* 0x00000001ff0a7424 */ /* 0x000fe200078e00ff */
[----:B------:R-:W4:Y:S01]  /*16f0*/  LDC R0, c[0x0][0x374] ;  /* 0x0000dd00ff007b82 */ /* 0x000f220000000800 */
[----:B------:R-:W2:Y:S01]  /*1700*/  LDCU.64 UR22, c[0x0][0x348] ;  /* 0x00006900ff1677ac */ /* 0x000ea20008000a00 */
[----:B------:R-:W-:Y:S01]  /*1710*/  UMOV UR6, URZ ;  /* 0x000000ff00067c82 */ /* 0x000fe20008000000 */
[----:B-1----:R-:W-:-:S04]  /*1720*/  UIADD3 UR5, UPT, UPT, UR13, 0x3f, URZ ;  /* 0x0000003f0d057890 */ /* 0x002fc8000fffe0ff */
[----:B------:R-:W-:-:S04]  /*1730*/  USHF.R.S32.HI UR4, URZ, 0x1f, UR5 ;  /* 0x0000001fff047899 */ /* 0x000fc80008011405 */
[----:B------:R-:W-:-:S04]  /*1740*/  ULEA.HI UR4, UR4, UR5, URZ, 0x6 ;  /* 0x0000000504047291 */ /* 0x000fc8000f8f30ff */
[----:B------:R-:W-:Y:S02]  /*1750*/  USHF.R.S32.HI UR15, URZ, 0x6, UR4 ;  /* 0x00000006ff0f7899 */ /* 0x000fe40008011404 */
[----:B------:R-:W-:Y:S02]  /*1760*/  UIADD3 UR4, UPT, UPT, UR13, -0x1, URZ ;  /* 0xffffffff0d047890 */ /* 0x000fe4000fffe0ff */
[----:B------:R-:W-:Y:S02]  /*1770*/  UISETP.LT.U32.AND UP0, UPT, UR15, 0x1b, UPT ;  /* 0x0000001b0f00788c */ /* 0x000fe4000bf01070 */
[----:B------:R-:W-:Y:S02]  /*1780*/  UISETP.GE.U32.AND UP1, UPT, UR4, -0x7f, UPT ;  /* 0xffffff810400788c */ /* 0x000fe4000bf26070 */
[----:B------:R-:W-:Y:S02]  /*1790*/  USEL UR14, UR15, 0x1b, UP0 ;  /* 0x0000001b0f0e7887 */ /* 0x000fe40008000000 */
[----:B------:R-:W-:-:S02]  /*17a0*/  UIADD3 UR13, UPT, UPT, UR13, 0x7e, URZ ;  /* 0x0000007e0d0d7890 */ /* 0x000fc4000fffe0ff */
[----:B------:R-:W-:Y:S02]  /*17b0*/  UIADD3 UR5, UPT, UPT, UR14, -0x1, URZ ;  /* 0xffffffff0e057890 */ /* 0x000fe4000fffe0ff */
[----:B------:R-:W-:-:S03]  /*17c0*/  UIADD3 UR7, UPT, UPT, UR15, -UR14, URZ ;  /* 0x8000000e0f077290 */ /* 0x000fc6000fffe0ff */
[----:B------:R-:W-:-:S04]  /*17d0*/  @UP1 UIADD3 UR5, UPT, UPT, UR14, URZ, URZ ;  /* 0x000000ff0e051290 */ /* 0x000fc8000fffe0ff */
[----:B--2---:R-:W-:-:S12]  /*17e0*/  UIADD3 UR5, UPT, UPT, UR5, 0x1, URZ ;  /* 0x0000000105057890 */ /* 0x004fd8000fffe0ff */
.L_x_36:
[----:B------:R-:W-:Y:S01]  /*17f0*/  UISETP.NE.AND UP0, UPT, UR37, URZ, UPT ;  /* 0x000000ff2500728c */ /* 0x000fe2000bf05270 */
[----:B------:R-:W1:Y:S08]  /*1800*/  S2UR UR37, SR_CgaCtaId ;  /* 0x00000000002579c3 */ /* 0x000e700000008800 */
[----:B------:R-:W-:Y:S05]  /*1810*/  BRA.U UP0, `(.L_x_19) ;  /* 0x0000000100347547 */ /* 0x000fea000b800000 */
[----:B------:R-:W2:Y:S01]  /*1820*/  S2R R2, SR_CgaCtaId ;  /* 0x0000000000027919 */ /* 0x000ea20000008800 */
[----:B------:R-:W-:-:S04]  /*1830*/  MOV R3, 0x400 ;  /* 0x0000040000037802 */ /* 0x000fc80000000f00 */
[----:B--2---:R-:W-:Y:S02]  /*1840*/  LEA R3, R2, R3, 0x18 ;  /* 0x0000000302037211 */ /* 0x004fe400078ec0ff */
[----:B------:R-:W-:-:S03]  /*1850*/  SHF.L.U32 R2, R10, 0x1f, RZ ;  /* 0x0000001f0a027819 */ /* 0x000fc600000006ff */
[----:B------:R-:W-:-:S04]  /*1860*/  IMAD R3, R12, 0x8, R3 ;  /* 0x000000080c037824 */ /* 0x000fc800078e0203 */
[----:B------:R-:W2:Y:S02]  /*1870*/  SYNCS.PHASECHK.TRANS64.TRYWAIT P0, [R3+URZ+0x240], R2 ;  /* 0x00024002030075a7 */ /* 0x000ea400080011ff */
[----:B--2---:R-:W-:Y:S05]  /*1880*/  @!P0 BRA `(.L_x_20) ;  /* 0x0000005800188947 */ /* 0x004fea0003800000 */
.L_x_119:
[----:B------:R-:W-:Y:S01]  /*1890*/  VIADD R12, R12, 0x1 ;  /* 0x000000010c0c7836 */ /* 0x000fe20000000000 */
[----:B------:R2:W-:Y:S04]  /*18a0*/  SYNCS.ARRIVE.TRANS64.A1T0 RZ, [R3+URZ+0x230], RZ ;  /* 0x000230ff03ff79a7 */ /* 0x0005e800081000ff */
[----:B------:R-:W-:-:S04]  /*18b0*/  ISETP.NE.AND P0, PT, R12, 0x2, PT ;  /* 0x000000020c00780c */ /* 0x000fc80003f05270 */
[----:B------:R-:W-:Y:S02]  /*18c0*/  SEL R12, R12, RZ, P0 ;  /* 0x000000ff0c0c7207 */ /* 0x000fe40000000000 */
[----:B--2---:R-:W-:-:S04]  /*18d0*/  SEL R3, RZ, 0x1, P0 ;  /* 0x00000001ff037807 */ /* 0x004fc80000000000 */
[----:B------:R-:W-:-:S07]  /*18e0*/  LOP3.LUT R10, R10, R3, RZ, 0x3c, !PT ;  /* 0x000000030a0a7212 */ /* 0x000fce00078e3cff */
.L_x_19:
[----:B------:R-:W-:Y:S01]  /*18f0*/  UMOV UR4, 0x400 ;  /* 0x0000040000047882 */ /* 0x000fe20000000000 */
[----:B------:R-:W-:Y:S01]  /*1900*/  SHF.L.U32 R2, R15, 0x1f, RZ ;  /* 0x0000001f0f027819 */ /* 0x000fe200000006ff */
[----:B-1----:R-:W-:Y:S01]  /*1910*/  ULEA UR4, UR37, UR4, 0x18 ;  /* 0x0000000425047291 */ /* 0x002fe2000f8ec0ff */
[----:B------:R-:W-:Y:S01]  /*1920*/  R2UR UR35, R99 ;  /* 0x00000000632372ca */ /* 0x000fe200000e0000 */
[----:B------:R-:W-:Y:S01]  /*1930*/  UISETP.GE.U32.AND UP0, UPT, UR13, 0x7f, UPT ;  /* 0x0000007f0d00788c */ /* 0x000fe2000bf06070 */
[----:B------:R-:W-:Y:S01]  /*1940*/  R2UR UR11, R97 ;  /* 0x00000000610b72ca */ /* 0x000fe200000e0000 */
[----:B------:R-:W-:Y:S01]  /*1950*/  ULEA UR8, UR6, UR4, 0x3 ;  /* 0x0000000406087291 */ /* 0x000fe2000f8e18ff */
[----:B------:R-:W-:-:S08]  /*1960*/  UMOV UR24, URZ ;  /* 0x000000ff00187c82 */ /* 0x000fd00008000000 */
[----:B------:R1:W2:Y:S01]  /*1970*/  SYNCS.PHASECHK.TRANS64.TRYWAIT P0, [UR8+0xd8], R2 ;  /* 0x0000d802ff0075a7 */ /* 0x0002a20008001108 */
[----:B------:R-:W-:Y:S02]  /*1980*/  USHF.L.U32 UR35, UR35, 0x6, URZ ;  /* 0x0000000623237899 */ /* 0x000fe400080006ff */
[----:B------:R-:W-:Y:S01]  /*1990*/  USHF.L.U32 UR11, UR11, 0x6, URZ ;  /* 0x000000060b0b7899 */ /* 0x000fe200080006ff */
[----:B------:R-:W-:Y:S11]  /*19a0*/  BRA.U !UP0, `(.L_x_21) ;  /* 0x0000000108a47547 */ /* 0x000ff6000b800000 */
[----:B------:R-:W-:Y:S01]  /*19b0*/  UMOV UR16, URZ ;  /* 0x000000ff00107c82 */ /* 0x000fe20008000000 */
[----:B------:R-:W-:-:S05]  /*19c0*/  UMOV UR17, UR6 ;  /* 0x0000000600117c82 */ /* 0x000fca0008000000 */
.L_x_26:
[----:B-1----:R-:W-:Y:S01]  /*19d0*/  ULEA UR33, UR17, UR4, 0x3 ;  /* 0x0000000411217291 */ /* 0x002fe2000f8e18ff */
[----:B--2---:R-:W-:Y:S01]  /*19e0*/  @!P5 MOV R3, 0x2000 ;  /* 0x000020000003d802 */ /* 0x004fe20000000f00 */
[----:B--2---:R-:W-:Y:S10]  /*19f0*/  @P0 BRA `(.L_x_22) ;  /* 0x00000000000c0947 */ /* 0x004ff40003800000 */
[----:B------:R-:W-:-:S04]  /*1a00*/  SHF.L.U32 R5, R15, 0x1f, RZ ;  /* 0x0000001f0f057819 */ /* 0x000fc800000006ff */
[----:B------:R-:W2:Y:S02]  /*1a10*/  SYNCS.PHASECHK.TRANS64.TRYWAIT P0, [UR33+0xd8], R5 ;  /* 0x0000d805ff0075a7 */ /* 0x000ea40008001121 */
[----:B--2---:R-:W-:Y:S05]  /*1a20*/  @!P0 BRA `(.L_x_23) ;  /* 0x0000005400c48947 */ /* 0x004fea0003800000 */
.L_x_22:
[----:B------:R2:W-:Y:S01]  /*1a30*/  @!P5 SYNCS.ARRIVE.TRANS64 RZ, [UR33], R3 ;  /* 0x00000003ffffd9a7 */ /* 0x0005e20008000021 */
[----:B------:R-:W-:Y:S04]  /*1a40*/  BSSY.RECONVERGENT B0, `(.L_x_24) ;  /* 0x0000003000007945 */ /* 0x000fe80003800200 */
[----:B------:R-:W-:Y:S05]  /*1a50*/  @P4 BRA `(.L_x_25) ;  /* 0x0000000000044947 */ /* 0x000fea0003800000 */
[----:B------:R-:W-:Y:S05]  /*1a60*/  BPT.TRAP 0x1 ;  /* 0x000000040000795c */ /* 0x000fea0000300000 */
.L_x_25:
[----:B------:R-:W-:Y:S05]  /*1a70*/  BSYNC.RECONVERGENT B0 ;  /* 0x0000000000007941 */ /* 0x000fea0003800200 */
.L_x_24:
[----:B------:R-:W-:Y:S02]  /*1a80*/  UIADD3 UR6, UPT, UPT, UR17, 0x1, URZ ;  /* 0x0000000111067890 */ /* 0x000fe4000fffe0ff */
[----:B------:R-:W-:Y:S02]  /*1a90*/  UIADD3 UR26, UP1, UPT, UR22, 0x80, URZ ;  /* 0x00000080161a7890 */ /* 0x000fe4000ff3e0ff */
[----:B------:R-:W-:Y:S02]  /*1aa0*/  UISETP.NE.AND UP0, UPT, UR6, 0x1b, UPT ;  /* 0x0000001b0600788c */ /* 0x000fe4000bf05270 */
[----:B------:R-:W-:Y:S02]  /*1ab0*/  USHF.L.U32 UR34, UR16, 0x6, URZ ;  /* 0x0000000610227899 */ /* 0x000fe400080006ff */
[----:B------:R-:W-:Y:S02]  /*1ac0*/  USEL UR9, URZ, 0x1, UP0 ;  /* 0x00000001ff097887 */ /* 0x000fe40008000000 */
[----:B------:R-:W-:-:S02]  /*1ad0*/  USEL UR6, UR6, URZ, UP0 ;  /* 0x000000ff06067287 */ /* 0x000fc40008000000 */
[----:B------:R-:W-:Y:S02]  /*1ae0*/  UIADD3 UR20, UP0, UPT, UR22, 0x180, URZ ;  /* 0x0000018016147890 */ /* 0x000fe4000ff1e0ff */
[----:B------:R-:W-:Y:S01]  /*1af0*/  ULEA UR8, UR6, UR4, 0x3 ;  /* 0x0000000406087291 */ /* 0x000fe2000f8e18ff */
[----:B------:R-:W-:Y:S01]  /*1b00*/  LOP3.LUT R15, R15, UR9, RZ, 0x3c, !PT ;  /* 0x000000090f0f7c12 */ /* 0x000fe2000f8e3cff */
[----:B------:R-:W-:Y:S02]  /*1b10*/  UIADD3.X UR27, UPT, UPT, URZ, UR23, URZ, UP1, !UPT ;  /* 0x00000017ff1b7290 */ /* 0x000fe40008ffe4ff */
[----:B------:R-:W-:Y:S01]  /*1b20*/  UIADD3.X UR21, UPT, UPT, URZ, UR23, URZ, UP0, !UPT ;  /* 0x00000017ff157290 */ /* 0x000fe200087fe4ff */
[----:B-1----:R-:W-:Y:S01]  /*1b30*/  SHF.L.U32 R2, R15, 0x1f, RZ ;  /* 0x0000001f0f027819 */ /* 0x002fe200000006ff */
[----:B------:R-:W-:Y:S01]  /*1b40*/  UMOV UR18, 0x0 ;  /* 0x0000000000127882 */ /* 0x000fe20000000000 */
[----:B------:R-:W-:Y:S01]  /*1b50*/  UMOV UR19, 0x10000000 ;  /* 0x1000000000137882 */ /* 0x000fe20000000000 */
[----:B------:R-:W-:Y:S01]  /*1b60*/  UMOV UR12, UR36 ;  /* 0x00000024000c7c82 */ /* 0x000fe20008000000 */
[----:B------:R1:W1:Y:S01]  /*1b70*/  SYNCS.PHASECHK.TRANS64.TRYWAIT P0, [UR8+0xd8], R2 ;  /* 0x0000d802ff0075a7 */ /* 0x0002620008001108 */
[----:B------:R-:W-:Y:S01]  /*1b80*/  ULEA UR8, UR17, UR4, 0xc ;  /* 0x0000000411087291 */ /* 0x000fe2000f8e60ff */
[----:B------:R-:W-:Y:S01]  /*1b90*/  UMOV UR9, UR33 ;  /* 0x0000002100097c82 */ /* 0x000fe20008000000 */
[----:B------:R-:W-:-:S02]  /*1ba0*/  UMOV UR10, UR34 ;  /* 0x00000022000a7c82 */ /* 0x000fc40008000000 */
[----:B------:R-:W-:Y:S02]  /*1bb0*/  UIADD3 UR32, UPT, UPT, UR8, 0x2600, URZ ;  /* 0x0000260008207890 */ /* 0x000fe4000fffe0ff */
[----:B------:R-:W-:Y:S02]  /*1bc0*/  UIADD3 UR8, UPT, UPT, UR8, 0x1d600, URZ ;  /* 0x0001d60008087890 */ /* 0x000fe4000fffe0ff */
[----:B------:R-:W-:Y:S01]  /*1bd0*/  UIADD3 UR16, UPT, UPT, UR16, 0x1, URZ ;  /* 0x0000000110107890 */ /* 0x000fe2000fffe0ff */
[----:B------:R-:W-:Y:S01]  /*1be0*/  UMOV UR24, UR5 ;  /* 0x0000000500187c82 */ /* 0x000fe20008000000 */
[----:B------:R-:W-:Y:S02]  /*1bf0*/  UMOV UR17, UR6 ;  /* 0x0000000600117c82 */ /* 0x000fe40008000000 */
[----:B------:R-:W-:Y:S01]  /*1c00*/  UISETP.NE.AND UP0, UPT, UR16, UR5, UPT ;  /* 0x000000051000728c */ /* 0x000fe2000bf05270 */
[----:B------:R1:W-:Y:S02]  /*1c10*/  UTMALDG.3D [UR32], [UR26], desc[UR18] ;  /* 0x000012201a0075b4 */ /* 0x0003e40008011000 */
[----:B------:R1:W-:Y:S06]  /*1c20*/  UTMALDG.3D [UR8], [UR20], desc[UR18] ;  /* 0x00001208140075b4 */ /* 0x0003ec0008011000 */
[----:B------:R-:W-:Y:S05]  /*1c30*/  BRA.U UP0, `(.L_x_26) ;  /* 0xfffffffd00647547 */ /* 0x000fea000b83ffff */
.L_x_21:
[----:B-1----:R-:W-:Y:S01]  /*1c40*/  ULEA UR8, UR6, UR4, 0x3 ;  /* 0x0000000406087291 */ /* 0x002fe2000f8e18ff */
[----:B------:R-:W-:Y:S01]  /*1c50*/  SHF.L.U32 R2, R15, 0x1f, RZ ;  /* 0x0000001f0f027819 */ /* 0x000fe200000006ff */
[----:B------:R-:W-:Y:S01]  /*1c60*/  @!P1 SYNCS.ARRIVE.TRANS64.A1T0 RZ, [UR4+0x1c8], RZ ;  /* 0x0001c8ffffff99a7 */ /* 0x000fe20008100004 */
[----:B------:R-:W-:-:S06]  /*1c70*/  UISETP.GT.AND UP0, UPT, UR15, UR14, UPT ;  /* 0x0000000e0f00728c */ /* 0x000fcc000bf04270 */
[----:B--2---:R1:W2:Y:S03]  /*1c80*/  SYNCS.PHASECHK.TRANS64.TRYWAIT P0, [UR8+0xd8], R2 ;  /* 0x0000d802ff0075a7 */ /* 0x0042a60008001108 */
[----:B------:R-:W-:Y:S05]  /*1c90*/  BRA.U !UP0, `(.L_x_27) ;  /* 0x0000000108a87547 */ /* 0x000fea000b800000 */
[----:B------:R-:W-:Y:S01]  /*1ca0*/  UIADD3 UR21, UPT, UPT, UR7, UR24, URZ ;  /* 0x0000001807157290 */ /* 0x000fe2000fffe0ff */
[----:B------:R-:W-:-:S11]  /*1cb0*/  UMOV UR25, UR6 ;  /* 0x0000000600197c82 */ /* 0x000fd60008000000 */
.L_x_32:
[----:B-1----:R-:W-:Y:S01]  /*1cc0*/  ULEA UR17, UR25, UR4, 0x3 ;  /* 0x0000000419117291 */ /* 0x002fe2000f8e18ff */
[----:B--2---:R-:W-:Y:S01]  /*1cd0*/  @!P5 MOV R3, 0x2000 ;  /* 0x000020000003d802 */ /* 0x004fe20000000f00 */
[----:B--2---:R-:W-:Y:S10]  /*1ce0*/  @P0 BRA `(.L_x_28) ;  /* 0x00000000000c0947 */ /* 0x004ff40003800000 */
[----:B------:R-:W-:-:S04]  /*1cf0*/  SHF.L.U32 R5, R15, 0x1f, RZ ;  /* 0x0000001f0f057819 */ /* 0x000fc800000006ff */
[----:B------:R-:W2:Y:S02]  /*1d00*/  SYNCS.PHASECHK.TRANS64.TRYWAIT P0, [UR17+0xd8], R5 ;  /* 0x0000d805ff0075a7 */ /* 0x000ea40008001111 */
[----:B--2---:R-:W-:Y:S05]  /*1d10*/  @!P0 BRA `(.L_x_29) ;  /* 0x0000005400208947 */ /* 0x004fea0003800000 */
.L_x_28:
[----:B------:R2:W-:Y:S01]  /*1d20*/  @!P5 SYNCS.ARRIVE.TRANS64 RZ, [UR17], R3 ;  /* 0x00000003ffffd9a7 */ /* 0x0005e20008000011 */
[----:B------:R-:W-:Y:S04]  /*1d30*/  BSSY.RECONVERGENT B0, `(.L_x_30) ;  /* 0x0000003000007945 */ /* 0x000fe80003800200 */
[----:B------:R-:W-:Y:S05]  /*1d40*/  @P4 BRA `(.L_x_31) ;  /* 0x0000000000044947 */ /* 0x000fea0003800000 */
[----:B------:R-:W-:Y:S05]  /*1d50*/  BPT.TRAP 0x1 ;  /* 0x000000040000795c */ /* 0x000fea0000300000 */
.L_x_31:
[----:B------:R-:W-:Y:S05]  /*1d60*/  BSYNC.RECONVERGENT B0 ;  /* 0x0000000000007941 */ /* 0x000fea0003800200 */
.L_x_30:
        /* <DEDUP_REMOVED lines=20> */
[----:B------:R-:W-:Y:S01]  /*1eb0*/  UIADD3 UR8, UPT, UPT, UR8, 0x1d600, URZ ;  /* 0x0001d60008087890 */ /* 0x000fe2000fffe0ff */
[----:B------:R-:W-:Y:S01]  /*1ec0*/  UMOV UR9, UR17 ;  /* 0x0000001100097c82 */ /* 0x000fe20008000000 */
[----:B------:R-:W-:Y:S01]  /*1ed0*/  UMOV UR10, UR18 ;  /* 0x00000012000a7c82 */ /* 0x000fe20008000000 */
[----:B------:R-:W-:Y:S01]  /*1ee0*/  UIADD3 UR24, UPT, UPT, UR24, 0x1, URZ ;  /* 0x0000000118187890 */ /* 0x000fe2000fffe0ff */
[----:B------:R-:W-:-:S03]  /*1ef0*/  UMOV UR25, UR6 ;  /* 0x0000000600197c82 */ /* 0x000fc60008000000 */
[----:B------:R1:W-:Y:S01]  /*1f00*/  UTMALDG.3D [UR16], [UR30], desc[UR26] ;  /* 0x00001a101e0075b4 */ /* 0x0003e20008011000 */
[----:B------:R-:W-:Y:S01]  /*1f10*/  UISETP.NE.AND UP0, UPT, UR24, UR21, UPT ;  /* 0x000000151800728c */ /* 0x000fe2000bf05270 */
[----:B------:R1:W-:Y:S08]  /*1f20*/  UTMALDG.3D [UR8], [UR28], desc[UR26] ;  /* 0x00001a081c0075b4 */ /* 0x0003f00008011000 */
[----:B------:R-:W-:Y:S05]  /*1f30*/  BRA.U UP0, `(.L_x_32) ;  /* 0xfffffffd00607547 */ /* 0x000fea000b83ffff */
.L_x_27:
[C---:B-1----:R-:W-:Y:S01]  /*1f40*/  LEA R2, R14.reuse, UR4, 0x3 ;  /* 0x000000040e027c11 */ /* 0x042fe2000f8e18ff */
[----:B------:R-:W-:Y:S01]  /*1f50*/  NOP ;  /* 0x0000000000007918 */ /* 0x000fe20000000000 */
[----:B--2---:R-:W-:Y:S02]  /*1f60*/  SHF.L.U32 R3, R13, 0x1f, RZ ;  /* 0x0000001f0d037819 */ /* 0x004fe400000006ff */
[----:B------:R-:W-:Y:S02]  /*1f70*/  LEA R4, R14, UR4, 0x4 ;  /* 0x000000040e047c11 */ /* 0x000fe4000f8e20ff */
[----:B------:R-:W1:Y:S02]  /*1f80*/  SYNCS.PHASECHK.TRANS64.TRYWAIT P0, [R2+URZ+0x1d0], R3 ;  /* 0x0001d003020075a7 */ /* 0x000e6400080011ff */
[----:B-1----:R-:W-:Y:S05]  /*1f90*/  @!P0 BRA `(.L_x_33) ;  /* 0x0000005000988947 */ /* 0x002fea0003800000 */
.L_x_122:
[----:B------:R-:W2:Y:S01]  /*1fa0*/  LDS.128 R4, [R4+0x260] ;  /* 0x0002600004047984 */ /* 0x000ea20000000c00 */
[----:B---3--:R-:W-:Y:S01]  /*1fb0*/  ISETP.GE.AND P0, PT, R40, 0x1, PT ;  /* 0x000000012800780c */ /* 0x008fe20003f06270 */
[----:B-1----:R-:W-:Y:S01]  /*1fc0*/  VIADD R2, R2, 0x1e0 ;  /* 0x000001e002027836 */ /* 0x002fe20000000000 */
[----:B------:R-:W-:Y:S01]  /*1fd0*/  @!PT LDS RZ, [RZ] ;  /* 0x00000000fffff984 */ /* 0x000fe20000000800 */
[----:B------:R-:W-:Y:S01]  /*1fe0*/  @!PT LDS RZ, [RZ] ;  /* 0x00000000fffff984 */ /* 0x000fe20000000800 */
[----:B------:R-:W-:Y:S01]  /*1ff0*/  @!PT LDS RZ, [RZ] ;  /* 0x00000000fffff984 */ /* 0x000fe20000000800 */
[----:B------:R-:W-:Y:S01]  /*2000*/  @!PT LDS RZ, [RZ] ;  /* 0x00000000fffff984 */ /* 0x000fe20000000800 */
[----:B------:R1:W-:Y:S06]  /*2010*/  MEMBAR.ALL.CTA ;  /* 0x0000000000007992 */ /* 0x0003ec0000008000 */
[----:B-1----:R-:W1:Y:S01]  /*2020*/  FENCE.VIEW.ASYNC.S ;  /* 0x00000000000073c6 */ /* 0x002e620000000000 */
[----:B------:R-:W-:-:S04]  /*2030*/  PRMT R2, RZ, 0x654, R2 ;  /* 0x00000654ff027816 */ /* 0x000fc80000000002 */
[----:B-1----:R1:W-:Y:S01]  /*2040*/  SYNCS.ARRIVE.TRANS64.RED.A1T0 RZ, [R2+URZ], RZ ;  /* 0x000000ff02ff79a7 */ /* 0x0023e200081004ff */
[----:B--2---:R-:W-:-:S13]  /*2050*/  LOP3.LUT P2, RZ, R6, 0x1, RZ, 0xc0, !PT ;  /* 0x0000000106ff7812 */ /* 0x004fda000784c0ff */
[----:B------:R-:W-:Y:S01]  /*2060*/  @P2 SHF.R.U32.HI R3, RZ, 0x10, R5 ;  /* 0x00000010ff032819 */ /* 0x000fe20000011605 */
[----:B------:R-:W-:Y:S01]  /*2070*/  VOTEU.ANY UP0, P2 ;  /* 0x0000000000ff7886 */ /* 0x000fe20001000100 */
[----:B------:R-:W-:Y:S02]  /*2080*/  @P2 MOV R11, R4 ;  /* 0x00000004000b2202 */ /* 0x000fe40000000f00 */
[----:B------:R-:W-:Y:S02]  /*2090*/  @P2 R2UR.BROADCAST UR8, R3 ;  /* 0x00000000030822ca */ /* 0x000fe400008e0000 */
[----:B------:R-:W-:-:S11]  /*20a0*/  @P2 LOP3.LUT R8, R5, 0xffff, RZ, 0xc0, !PT ;  /* 0x0000ffff05082812 */ /* 0x000fd600078ec0ff */
[----:B------:R-:W-:Y:S01]  /*20b0*/  @UP0 UMOV UR36, UR8 ;  /* 0x0000000800240c82 */ /* 0x000fe20008000000 */
[----:B-1----:R-:W-:Y:S05]  /*20c0*/  @!P0 BRA `(.L_x_34) ;  /* 0x0000000000b88947 */ /* 0x002fea0003800000 */
[----:B------:R-:W4:Y:S01]  /*20d0*/  LDC.64 R4, c[0x0][0xb18] ;  /* 0x0002c600ff047b82 */ /* 0x000f220000000a00 */
[----:B------:R-:W-:-:S07]  /*20e0*/  ISETP.NE.AND P3, PT, R40, 0x1, PT ;  /* 0x000000012800780c */ /* 0x000fce0003f65270 */
[----:B------:R-:W1:Y:S08]  /*20f0*/  LDC.64 R6, c[0x0][0xb10] ;  /* 0x0002c400ff067b82 */ /* 0x000e700000000a00 */
[----:B------:R-:W2:Y:S08]  /*2100*/  LDC R16, c[0x0][0xb20] ;  /* 0x0002c800ff107b82 */ /* 0x000eb00000000800 */
[----:B------:R-:W3:Y:S01]  /*2110*/  LDC R18, c[0x0][0xb0c] ;  /* 0x0002c300ff127b82 */ /* 0x000ee20000000800 */
[----:B----4-:R-:W-:Y:S01]  /*2120*/  IMAD.HI.U32 R17, R0, R5, RZ ;  /* 0x0000000500117227 */ /* 0x010fe200078e00ff */
[----:B------:R-:W-:-:S03]  /*2130*/  ISETP.NE.AND P0, PT, R4, 0x1, PT ;  /* 0x000000010400780c */ /* 0x000fc60003f05270 */
[----:B------:R-:W-:-:S03]  /*2140*/  IMAD.HI.U32 R5, R8, R5, RZ ;  /* 0x0000000508057227 */ /* 0x000fc600078e00ff */
[----:B------:R-:W4:Y:S01]  /*2150*/  LDC.64 R2, c[0x0][0xb28] ;  /* 0x0002ca00ff027b82 */ /* 0x000f220000000a00 */
[----:B-1----:R-:W-:-:S04]  /*2160*/  IMAD.HI.U32 R20, R9, R6, RZ ;  /* 0x0000000609147227 */ /* 0x002fc800078e00ff */
[----:B------:R-:W-:Y:S01]  /*2170*/  IMAD.HI.U32 R22, R11, R6, RZ ;  /* 0x000000060b167227 */ /* 0x000fe200078e00ff */
[----:B------:R-:W-:Y:S02]  /*2180*/  SHF.R.U32.HI R20, RZ, R7, R20 ;  /* 0x00000007ff147219 */ /* 0x000fe40000011614 */
[-C--:B--2---:R-:W-:Y:S02]  /*2190*/  SHF.R.U32.HI R17, RZ, R16.reuse, R17 ;  /* 0x00000010ff117219 */ /* 0x084fe40000011611 */
[----:B------:R-:W-:Y:S02]  /*21a0*/  SHF.R.U32.HI R5, RZ, R16, R5 ;  /* 0x00000010ff057219 */ /* 0x000fe40000011605 */
[----:B------:R-:W-:Y:S02]  /*21b0*/  SEL R17, R0, R17, !P0 ;  /* 0x0000001100117207 */ /* 0x000fe40004000000 */
[----:B------:R-:W-:Y:S02]  /*21c0*/  SHF.R.U32.HI R22, RZ, R7, R22 ;  /* 0x00000007ff167219 */ /* 0x000fe40000011616 */
[----:B---3--:R-:W-:-:S02]  /*21d0*/  ISETP.NE.AND P1, PT, R18, 0x1, PT ;  /* 0x000000011200780c */ /* 0x008fc40003f25270 */
[----:B------:R-:W-:Y:S02]  /*21e0*/  SEL R5, R8, R5, !P0 ;  /* 0x0000000508057207 */ /* 0x000fe40004000000 */
[----:B------:R-:W-:Y:S02]  /*21f0*/  SEL R19, R9, R20, !P1 ;  /* 0x0000001409137207 */ /* 0x000fe40004800000 */
[----:B------:R-:W-:Y:S01]  /*2200*/  SEL R7, R11, R22, !P1 ;  /* 0x000000160b077207 */ /* 0x000fe20004800000 */
[----:B----4-:R-:W-:-:S04]  /*2210*/  IMAD.HI.U32 R20, R17, R2, RZ ;  /* 0x0000000211147227 */ /* 0x010fc800078e00ff */
[----:B------:R-:W-:Y:S01]  /*2220*/  IMAD.HI.U32 R6, R19, R2, RZ ;  /* 0x0000000213067227 */ /* 0x000fe200078e00ff */
[----:B------:R-:W-:-:S04]  /*2230*/  @P3 SHF.R.U32.HI R17, RZ, R3, R20 ;  /* 0x00000003ff113219 */ /* 0x000fc80000011614 */
[----:B------:R-:W-:Y:S01]  /*2240*/  @P3 SHF.R.U32.HI R19, RZ, R3, R6 ;  /* 0x00000003ff133219 */ /* 0x000fe20000011606 */
[----:B------:R-:W-:-:S04]  /*2250*/  IMAD R17, R40, R17, RZ ;  /* 0x0000001128117224 */ /* 0x000fc800078e02ff */
[----:B------:R-:W-:Y:S01]  /*2260*/  IMAD R6, R40, R19, RZ ;  /* 0x0000001328067224 */ /* 0x000fe200078e02ff */
[C---:B------:R-:W-:Y:S02]  /*2270*/  ISETP.GE.AND P0, PT, R5.reuse, R17, PT ;  /* 0x000000110500720c */ /* 0x040fe40003f06270 */
[----:B------:R-:W-:Y:S02]  /*2280*/  IADD3 R17, PT, PT, -R5, RZ, RZ ;  /* 0x000000ff05117210 */ /* 0x000fe40007ffe1ff */
[----:B------:R-:W-:Y:S01]  /*2290*/  ISETP.GE.OR P0, PT, R7, R6, P0 ;  /* 0x000000060700720c */ /* 0x000fe20000706670 */
[----:B------:R-:W-:-:S04]  /*22a0*/  IMAD.HI.U32 R6, R5, R2, RZ ;  /* 0x0000000205067227 */ /* 0x000fc800078e00ff */
[----:B------:R-:W-:Y:S01]  /*22b0*/  IMAD R8, R4, R17, R8 ;  /* 0x0000001104087224 */ /* 0x000fe200078e0208 */
[----:B------:R-:W-:-:S04]  /*22c0*/  SHF.R.U32.HI R6, RZ, R3, R6 ;  /* 0x00000003ff067219 */ /* 0x000fc80000011606 */
[----:B------:R-:W-:-:S03]  /*22d0*/  SEL R6, R5, R6, !P3 ;  /* 0x0000000605067207 */ /* 0x000fc60005800000 */
[----:B------:R-:W-:-:S04]  /*22e0*/  @!P0 IMAD.HI.U32 R16, R7, R2, RZ ;  /* 0x0000000207108227 */ /* 0x000fc800078e00ff */
[----:B------:R-:W-:Y:S01]  /*22f0*/  IMAD.MOV R2, RZ, RZ, -R6 ;  /* 0x000000ffff027224 */ /* 0x000fe200078e0a06 */
[----:B------:R-:W-:-:S03]  /*2300*/  @!P0 SHF.R.U32.HI R16, RZ, R3, R16 ;  /* 0x00000003ff108219 */ /* 0x000fc60000011610 */
[----:B------:R-:W-:Y:S01]  /*2310*/  IMAD R2, R40, R2, R5 ;  /* 0x0000000228027224 */ /* 0x000fe200078e0205 */
[----:B------:R-:W-:-:S05]  /*2320*/  @!P0 SEL R3, R7, R16, !P3 ;  /* 0x0000001007038207 */ /* 0x000fca0005800000 */
[--C-:B------:R-:W-:Y:S02]  /*2330*/  @!P0 IMAD.IADD R6, R6, 0x1, -R3.reuse ;  /* 0x0000000106068824 */ /* 0x100fe400078e0a03 */
[----:B------:R-:W-:Y:S01]  /*2340*/  @!P0 IMAD R3, R2, R19, R3 ;  /* 0x0000001302038224 */ /* 0x000fe200078e0203 */
[----:B------:R-:W-:Y:S01]  /*2350*/  IADD3 R2, PT, PT, -R7, RZ, RZ ;  /* 0x000000ff07027210 */ /* 0x000fe20007ffe1ff */
[----:B------:R-:W-:Y:S02]  /*2360*/  @!P0 IMAD R5, R40, R6, R7 ;  /* 0x0000000628058224 */ /* 0x000fe400078e0207 */
[----:B------:R-:W-:Y:S02]  /*2370*/  @!P0 IMAD.MOV.U32 R7, RZ, RZ, R3 ;  /* 0x000000ffff078224 */ /* 0x000fe400078e0003 */
[----:B------:R-:W-:Y:S02]  /*2380*/  IMAD R2, R18, R2, R11 ;  /* 0x0000000212027224 */ /* 0x000fe400078e020b */
[----:B------:R-:W-:-:S02]  /*2390*/  IMAD R8, R5, R4, R8 ;  /* 0x0000000405087224 */ /* 0x000fc400078e0208 */
[----:B------:R-:W-:Y:S02]  /*23a0*/  IMAD R11, R7, R18, R2 ;  /* 0x00000012070b7224 */ /* 0x000fe400078e0202 */
.L_x_34:
[----:B------:R-:W1:Y:S02]  /*23b0*/  LDCU UR8, c[0x0][0xb30] ;  /* 0x00016600ff0877ac */ /* 0x000e640008000800 */
[----:B-1----:R-:W-:-:S09]  /*23c0*/  UISETP.NE.AND UP0, UPT, UR8, 0x1, UPT ;  /* 0x000000010800788c */ /* 0x002fd2000bf05270 */
[----:B------:R-:W-:Y:S05]  /*23d0*/  BRA.U UP0, `(.L_x_35) ;  /* 0x0000000100407547 */ /* 0x000fea000b800000 */
[----:B------:R-:W1:Y:S08]  /*23e0*/  LDC.64 R4, c[0x0][0xb10] ;  /* 0x0002c400ff047b82 */ /* 0x000e700000000a00 */
[----:B------:R-:W2:Y:S08]  /*23f0*/  LDC.64 R2, c[0x0][0xb18] ;  /* 0x0002c600ff027b82 */ /* 0x000eb00000000a00 */
[----:B------:R-:W3:Y:S08]  /*2400*/  LDC R6, c[0x0][0xb20] ;  /* 0x0002c800ff067b82 */ /* 0x000ef00000000800 */
[----:B------:R-:W4:Y:S01]  /*2410*/  LDC R16, c[0x0][0xb0c] ;  /* 0x0002c300ff107b82 */ /* 0x000f220000000800 */
[----:B-1----:R-:W-:-:S05]  /*2420*/  IMAD.HI.U32 R4, R11, R4, RZ ;  /* 0x000000040b047227 */ /* 0x002fca00078e00ff */
[----:B------:R-:W-:Y:S01]  /*2430*/  SHF.R.U32.HI R4, RZ, R5, R4 ;  /* 0x00000005ff047219 */ /* 0x000fe20000011604 */
[----:B--2---:R-:W-:Y:S01]  /*2440*/  IMAD.HI.U32 R3, R8, R3, RZ ;  /* 0x0000000308037227 */ /* 0x004fe200078e00ff */
[----:B------:R-:W-:-:S04]  /*2450*/  ISETP.NE.AND P0, PT, R2, 0x1, PT ;  /* 0x000000010200780c */ /* 0x000fc80003f05270 */
[----:B---3--:R-:W-:-:S04]  /*2460*/  SHF.R.U32.HI R3, RZ, R6, R3 ;  /* 0x00000006ff037219 */ /* 0x008fc80000011603 */
[----:B------:R-:W-:Y:S02]  /*2470*/  SEL R3, R8, R3, !P0 ;  /* 0x0000000308037207 */ /* 0x000fe40004000000 */
[----:B----4-:R-:W-:-:S04]  /*2480*/  ISETP.NE.AND P1, PT, R16, 0x1, PT ;  /* 0x000000011000780c */ /* 0x010fc80003f25270 */
[----:B------:R-:W-:-:S05]  /*2490*/  SEL R4, R11, R4, !P1 ;  /* 0x000000040b047207 */ /* 0x000fca0004800000 */
[----:B------:R-:W-:Y:S02]  /*24a0*/  IMAD.IADD R5, R3, 0x1, -R4 ;  /* 0x0000000103057824 */ /* 0x000fe400078e0a04 */
[----:B------:R-:W-:Y:S02]  /*24b0*/  IMAD.IADD R3, R4, 0x1, -R3 ;  /* 0x0000000104037824 */ /* 0x000fe400078e0a03 */
[----:B------:R-:W-:Y:S02]  /*24c0*/  IMAD R11, R5, R16, R11 ;  /* 0x00000010050b7224 */ /* 0x000fe400078e020b */
[----:B------:R-:W-:-:S07]  /*24d0*/  IMAD R8, R3, R2, R8 ;  /* 0x0000000203087224 */ /* 0x000fce00078e0208 */
.L_x_35:
[----:B------:R-:W-:Y:S01]  /*24e0*/  VIADD R14, R14, 0x1 ;  /* 0x000000010e0e7836 */ /* 0x000fe20000000000 */
[----:B------:R-:W-:Y:S01]  /*24f0*/  PLOP3.LUT P1, PT, PT, PT, PT, 0x80, 0x8 ;  /* 0x000000000008781c */ /* 0x000fe20003f2f070 */
[----:B------:R-:W-:Y:S02]  /*2500*/  IMAD.IADD R99, R11, 0x1, R96 ;  /* 0x000000010b637824 */ /* 0x000fe400078e0260 */
[----:B------:R-:W-:Y:S01]  /*2510*/  IMAD.IADD R97, R8, 0x1, R81 ;  /* 0x0000000108617824 */ /* 0x000fe200078e0251 */
[----:B------:R-:W-:-:S04]  /*2520*/  ISETP.NE.AND P0, PT, R14, 0x2, PT ;  /* 0x000000020e00780c */ /* 0x000fc80003f05270 */
[----:B------:R-:W-:Y:S02]  /*2530*/  SEL R2, RZ, 0x1, P0 ;  /* 0x00000001ff027807 */ /* 0x000fe40000000000 */
[----:B------:R-:W-:Y:S02]  /*2540*/  SEL R14, R14, RZ, P0 ;  /* 0x000000ff0e0e7207 */ /* 0x000fe40000000000 */
[----:B------:R-:W-:Y:S01]  /*2550*/  LOP3.LUT R13, R13, R2, RZ, 0x3c, !PT ;  /* 0x000000020d0d7212 */ /* 0x000fe200078e3cff */
[----:B------:R-:W-:Y:S06]  /*2560*/  @P2 BRA `(.L_x_36) ;  /* 0xfffffff000a02947 */ /* 0x000fec000383ffff */
[----:B------:R-:W-:Y:S01]  /*2570*/  UIADD3 UR4, UPT, UPT, UR4, 0xd8, URZ ;  /* 0x000000d804047890 */ /* 0x000fe2000fffe0ff */
[----:B------:R-:W-:-:S03]  /*2580*/  SHF.L.U32 R3, R15, 0x1f, RZ ;  /* 0x0000001f0f037819 */ /* 0x000fc600000006ff */
[----:B------:R-:W-:-:S09]  /*2590*/  ULEA UR5, UR6, UR4, 0x3 ;  /* 0x0000000406057291 */ /* 0x000fd2000f8e18ff */
[----:B------:R-:W1:Y:S02]  /*25a0*/  SYNCS.PHASECHK.TRANS64.TRYWAIT P0, [UR5], R3 ;  /* 0x00000003ff0075a7 */ /* 0x000e640008001105 */
[----:B-1----:R-:W-:Y:S05]  /*25b0*/  @!P0 BRA `(.L_x_37) ;  /* 0x0000004c00248947 */ /* 0x002fea0003800000 */
.L_x_124:
[----:B------:R-:W-:-:S04]  /*25c0*/  UIADD3 UR6, UPT, UPT, UR6, 0x1, URZ ;  /* 0x0000000106067890 */ /* 0x000fc8000fffe0ff */
[----:B------:R-:W-:-:S04]  /*25d0*/  UISETP.NE.AND UP0, UPT, UR6, 0x1b, UPT ;  /* 0x0000001b0600788c */ /* 0x000fc8000bf05270 */
[----:B------:R-:W-:Y:S02]  /*25e0*/  USEL UR7, URZ, 0x1, UP0 ;  /* 0x00000001ff077887 */ /* 0x000fe40008000000 */
[----:B------:R-:W-:-:S04]  /*25f0*/  USEL UR6, UR6, URZ, UP0 ;  /* 0x000000ff06067287 */ /* 0x000fc80008000000 */
[----:B------:R-:W-:Y:S01]  /*2600*/  ULEA UR5, UR6, UR4, 0x3 ;  /* 0x0000000406057291 */ /* 0x000fe2000f8e18ff */
[----:B------:R-:W-:-:S04]  /*2610*/  LOP3.LUT R2, R15, UR7, RZ, 0x3c, !PT ;  /* 0x000000070f027c12 */ /* 0x000fc8000f8e3cff */
[----:B-1----:R-:W-:-:S04]  /*2620*/  SHF.L.U32 R3, R2, 0x1f, RZ ;  /* 0x0000001f02037819 */ /* 0x002fc800000006ff */
[----:B------:R-:W1:Y:S02]  /*2630*/  SYNCS.PHASECHK.TRANS64.TRYWAIT P0, [UR5], R3 ;  /* 0x00000003ff0075a7 */ /* 0x000e640008001105 */
[----:B-1----:R-:W-:Y:S05]  /*2640*/  @!P0 BRA `(.L_x_38) ;  /* 0x0000004c00188947 */ /* 0x002fea0003800000 */
.L_x_126:
        /* <DEDUP_REMOVED lines=9> */
.L_x_128:
        /* <DEDUP_REMOVED lines=9> */
.L_x_130:
        /* <DEDUP_REMOVED lines=9> */
.L_x_132:
        /* <DEDUP_REMOVED lines=9> */
.L_x_134:
        /* <DEDUP_REMOVED lines=9> */
.L_x_136:
        /* <DEDUP_REMOVED lines=9> */
.L_x_138:
        /* <DEDUP_REMOVED lines=9> */
.L_x_140:
        /* <DEDUP_REMOVED lines=9> */
.L_x_142:
        /* <DEDUP_REMOVED lines=9> */
.L_x_144:
        /* <DEDUP_REMOVED lines=9> */
.L_x_146:
        /* <DEDUP_REMOVED lines=9> */
.L_x_148:
        /* <DEDUP_REMOVED lines=9> */
.L_x_150:
        /* <DEDUP_REMOVED lines=9> */
.L_x_152:
        /* <DEDUP_REMOVED lines=9> */
.L_x_154:
        /* <DEDUP_REMOVED lines=9> */
.L_x_156:
        /* <DEDUP_REMOVED lines=9> */
.L_x_158:
        /* <DEDUP_REMOVED lines=9> */
.L_x_160:
        /* <DEDUP_REMOVED lines=9> */
.L_x_162:
        /* <DEDUP_REMOVED lines=9> */
.L_x_164:
        /* <DEDUP_REMOVED lines=9> */
.L_x_166:
        /* <DEDUP_REMOVED lines=9> */
.L_x_168:
        /* <DEDUP_REMOVED lines=9> */
.L_x_170:
        /* <DEDUP_REMOVED lines=9> */
.L_x_172:
        /* <DEDUP_REMOVED lines=9> */
.L_x_174:
[----:B------:R-:W-:-:S04]  /*33d0*/  UIADD3 UR6, UPT, UPT, UR6, 0x1, URZ ;  /* 0x0000000106067890 */ /* 0x000fc8000fffe0ff */
[----:B------:R-:W-:-:S04]  /*33e0*/  UISETP.NE.AND UP0, UPT, UR6, 0x1b, UPT ;  /* 0x0000001b0600788c */ /* 0x000fc8000bf05270 */
[----:B------:R-:W-:Y:S02]  /*33f0*/  USEL UR5, URZ, 0x1, UP0 ;  /* 0x00000001ff057887 */ /* 0x000fe40008000000 */
[----:B------:R-:W-:-:S04]  /*3400*/  USEL UR6, UR6, URZ, UP0 ;  /* 0x000000ff06067287 */ /* 0x000fc80008000000 */
[----:B------:R-:W-:Y:S01]  /*3410*/  ULEA UR6, UR6, UR4, 0x3 ;  /* 0x0000000406067291 */ /* 0x000fe2000f8e18ff */
[----:B-1----:R-:W-:-:S04]  /*3420*/  LOP3.LUT R3, R2, UR5, RZ, 0x3c, !PT ;  /* 0x0000000502037c12 */ /* 0x002fc8000f8e3cff */
[----:B------:R-:W-:Y:S01]  /*3430*/  SHF.L.U32 R3, R3, 0x1f, RZ ;  /* 0x0000001f03037819 */ /* 0x000fe200000006ff */
[----:B----4-:R-:W-:-:S07]  /*3440*/  IMAD.U32 R0, RZ, RZ, UR6 ;  /* 0x00000006ff007e24 */ /* 0x010fce000f8e00ff */
.L_x_63:
[----:B-1----:R1:W2:Y:S02]  /*3450*/  SYNCS.PHASECHK.TRANS64.TRYWAIT P0, [R0+URZ], R3 ;  /* 0x00000003000075a7 */ /* 0x0022a400080011ff */
[----:B--2---:R-:W-:Y:S05]  /*3460*/  @!P0 NANOSLEEP.SYNCS 0x989680 ;  /* 0x009896800000895d */ /* 0x004fea0003900000 */
[----:B------:R-:W2:Y:S02]  /*3470*/  @!P0 SYNCS.PHASECHK.TRANS64 P0, [R0+URZ], R3 ;  /* 0x00000003000085a7 */ /* 0x000ea400080010ff */
[----:B--2---:R-:W-:Y:S05]  /*3480*/  @P0 EXIT ;  /* 0x000000000000094d */ /* 0x004fea0003800000 */
[----:B------:R-:W-:Y:S05]  /*3490*/  BRA `(.L_x_63) ;  /* 0xfffffffc00ec7947 */ /* 0x000fea000383ffff */
.L_x_18:
[----:B------:R-:W-:-:S04]  /*34a0*/  UISETP.NE.AND UP1, UPT, UR37, URZ, UPT ;  /* 0x000000ff2500728c */ /* 0x000fc8000bf25270 */
[----:B------:R-:W-:-:S09]  /*34b0*/  UISETP.NE.OR UP1, UPT, UR8, 0x1, UP1 ;  /* 0x000000010800788c */ /* 0x000fd20008f25670 */
[----:B------:R-:W-:Y:S05]  /*34c0*/  BRA.U UP1, `(.L_x_64) ;  /* 0x0000000501487547 */ /* 0x000fea000b800000 */
[----:B------:R-:W-:Y:S01]  /*34d0*/  ISETP.NE.AND P2, PT, R2, RZ, PT ;  /* 0x000000ff0200720c */ /* 0x000fe20003f45270 */
[----:B------:R-:W-:Y:S01]  /*34e0*/  IMAD.MOV.U32 R12, RZ, RZ, 0x1 ;  /* 0x00000001ff0c7424 */ /* 0x000fe200078e00ff */
[----:B------:R-:W-:Y:S02]  /*34f0*/  CS2R R10, SRZ ;  /* 0x00000000000a7805 */ /* 0x000fe4000001ff00 */
[----:B------:R-:W-:Y:S01]  /*3500*/  CS2R R8, SRZ ;  /* 0x0000000000087805 */ /* 0x000fe2000001ff00 */
[----:B------:R-:W-:Y:S01]  /*3510*/  UMOV UR4, 0x400 ;  /* 0x0000040000047882 */ /* 0x000fe20000000000 */
[----:B------:R-:W-:Y:S01]  /*3520*/  UMOV UR6, URZ ;  /* 0x000000ff00067c82 */ /* 0x000fe20008000000 */
[----:B------:R-:W-:-:S12]  /*3530*/  ULEA UR37, UR37, UR4, 0x18 ;  /* 0x0000000425257291 */ /* 0x000fd8000f8ec0ff */
.L_x_68:
[----:B------:R-:W-:Y:S02]  /*3540*/  LEA R0, R8, UR37, 0x3 ;  /* 0x0000002508007c11 */ /* 0x000fe4000f8e18ff */
[----:B------:R-:W-:-:S03]  /*3550*/  SHF.L.U32 R5, R9, 0x1f, RZ ;  /* 0x0000001f09057819 */ /* 0x000fc600000006ff */
[----:B------:R-:W-:Y:S01]  /*3560*/  VIADD R4, R0, 0x240 ;  /* 0x0000024000047836 */ /* 0x000fe20000000000 */
[----:B------:R-:W1:Y:S02]  /*3570*/  SYNCS.PHASECHK.TRANS64.TRYWAIT P0, [R0+URZ+0x230], R5 ;  /* 0x00023005000075a7 */ /* 0x000e6400080011ff */
[----:B-1----:R-:W-:Y:S05]  /*3580*/  @!P0 BRA `(.L_x_65) ;  /* 0x0000004400a08947 */ /* 0x002fea0003800000 */
.L_x_175:
[----:B------:R-:W-:Y:S01]  /*3590*/  ULEA UR5, UR6, UR37, 0x3 ;  /* 0x0000002506057291 */ /* 0x000fe2000f8e18ff */
[----:B------:R-:W-:Y:S02]  /*35a0*/  PRMT R4, RZ, 0x654, R4 ;  /* 0x00000654ff047816 */ /* 0x000fe40000000004 */
[----:B-1----:R-:W-:Y:S01]  /*35b0*/  SHF.L.U32 R5, R12, 0x1f, RZ ;  /* 0x0000001f0c057819 */ /* 0x002fe200000006ff */
[----:B------:R-:W-:Y:S01]  /*35c0*/  UIADD3 UR4, UPT, UPT, UR5, 0x1d0, URZ ;  /* 0x000001d005047890 */ /* 0x000fe2000fffe0ff */
[----:B------:R1:W-:Y:S05]  /*35d0*/  SYNCS.ARRIVE.TRANS64.RED.A1T0 RZ, [R4+URZ], RZ ;  /* 0x000000ff04ff79a7 */ /* 0x0003ea00081004ff */
[----:B------:R-:W-:Y:S01]  /*35e0*/  IMAD.U32 R7, RZ, RZ, UR4 ;  /* 0x00000004ff077e24 */ /* 0x000fe2000f8e00ff */
[----:B------:R-:W2:Y:S04]  /*35f0*/  SYNCS.PHASECHK.TRANS64.TRYWAIT P0, [UR5+0x1e0], R5 ;  /* 0x0001e005ff0075a7 */ /* 0x000ea80008001105 */
[----:B------:R-:W-:Y:S01]  /*3600*/  PRMT R6, R2, 0x654, R7 ;  /* 0x0000065402067816 */ /* 0x000fe20000000007 */
[----:B-1----:R-:W-:Y:S01]  /*3610*/  @!P2 IMAD.MOV.U32 R4, RZ, RZ, 0x10 ;  /* 0x00000010ff04a424 */ /* 0x002fe200078e00ff */
[----:B--2---:R-:W-:Y:S06]  /*3620*/  @!P0 BRA `(.L_x_66) ;  /* 0x00000044008c8947 */ /* 0x004fec0003800000 */
.L_x_177:
[----:B------:R-:W-:Y:S01]  /*3630*/  ULEA UR4, UR6, UR37, 0x4 ;  /* 0x0000002506047291 */ /* 0x000fe2000f8e20ff */
[----:B------:R-:W-:Y:S01]  /*3640*/  SEL R3, R6, R3, !P2 ;  /* 0x0000000306037207 */ /* 0x000fe20005000000 */
[----:B------:R-:W-:Y:S01]  /*3650*/  UIADD3 UR5, UPT, UPT, UR5, 0x1d0, URZ ;  /* 0x000001d005057890 */ /* 0x000fe2000fffe0ff */
[----:B-1----:R-:W-:Y:S01]  /*3660*/  LEA R0, R11, UR37, 0x3 ;  /* 0x000000250b007c11 */ /* 0x002fe2000f8e18ff */
[----:B------:R-:W-:Y:S01]  /*3670*/  UIADD3 UR4, UPT, UPT, UR4, 0x260, URZ ;  /* 0x0000026004047890 */ /* 0x000fe2000fffe0ff */
[----:B------:R-:W-:Y:S01]  /*3680*/  SHF.L.U32 R5, R10, 0x1f, RZ ;  /* 0x0000001f0a057819 */ /* 0x000fe200000006ff */
[----:B------:R1:W-:Y:S01]  /*3690*/  @!P2 SYNCS.ARRIVE.TRANS64.RED RZ, [R3+URZ], R4 ;  /* 0x0000000403ffa9a7 */ /* 0x0003e200080004ff */
[----:B------:R-:W-:Y:S01]  /*36a0*/  UIADD3 UR6, UPT, UPT, UR6, 0x1, URZ ;  /* 0x0000000106067890 */ /* 0x000fe2000fffe0ff */
[----:B------:R-:W-:-:S03]  /*36b0*/  VIADD R8, R8, 0x1 ;  /* 0x0000000108087836 */ /* 0x000fc60000000000 */
[----:B------:R-:W-:Y:S02]  /*36c0*/  UISETP.NE.AND UP0, UPT, UR6, 0x2, UPT ;  /* 0x000000020600788c */ /* 0x000fe4000bf05270 */
[----:B------:R-:W-:Y:S06]  /*36d0*/  UGETNEXTWORKID.BROADCAST [UR4], [UR5] ;  /* 0x00000000040073ca */ /* 0x000fec0008000100 */
[----:B------:R-:W-:Y:S01]  /*36e0*/  USEL UR4, URZ, 0x1, UP0 ;  /* 0x00000001ff047887 */ /* 0x000fe20008000000 */
[----:B------:R-:W-:Y:S01]  /*36f0*/  ISETP.NE.AND P0, PT, R8, 0x2, PT ;  /* 0x000000020800780c */ /* 0x000fe20003f05270 */
[----:B------:R-:W-:Y:S01]  /*3700*/  USEL UR6, UR6, URZ, UP0 ;  /* 0x000000ff06067287 */ /* 0x000fe20008000000 */
[----:B------:R-:W2:Y:S03]  /*3710*/  SYNCS.PHASECHK.TRANS64.TRYWAIT P1, [R0+URZ+0x1d0], R5 ;  /* 0x0001d005000075a7 */ /* 0x000ea600080211ff */
[----:B------:R-:W-:Y:S01]  /*3720*/  LOP3.LUT R12, R12, UR4, RZ, 0x3c, !PT ;  /* 0x000000040c0c7c12 */ /* 0x000fe2000f8e3cff */
[----:B-12---:R-:W-:Y:S07]  /*3730*/  @!P1 BRA `(.L_x_67) ;  /* 0x0000004400609947 */ /* 0x006fee0003800000 */
.L_x_178:
[C---:B------:R-:W-:Y:S01]  /*3740*/  LEA R4, R11.reuse, UR37, 0x4 ;  /* 0x000000250b047c11 */ /* 0x040fe2000f8e20ff */
[----:B-1----:R-:W-:Y:S01]  /*3750*/  VIADD R0, R0, 0x1e0 ;  /* 0x000001e000007836 */ /* 0x002fe20000000000 */
[----:B------:R-:W-:Y:S01]  /*3760*/  SEL R8, R8, RZ, P0 ;  /* 0x000000ff08087207 */ /* 0x000fe20000000000 */
[----:B------:R-:W-:-:S03]  /*3770*/  VIADD R11, R11, 0x1 ;  /* 0x000000010b0b7836 */ /* 0x000fc60000000000 */
[----:B------:R-:W1:Y:S01]  /*3780*/  LDS.128 R4, [R4+0x260] ;  /* 0x0002600004047984 */ /* 0x000e620000000c00 */
[----:B------:R-:W-:Y:S02]  /*3790*/  PRMT R0, RZ, 0x654, R0 ;  /* 0x00000654ff007816 */ /* 0x000fe40000000000 */
[C---:B------:R-:W-:Y:S01]  /*37a0*/  ISETP.NE.AND P1, PT, R11.reuse, 0x2, PT ;  /* 0x000000020b00780c */ /* 0x040fe20003f25270 */
[----:B------:R-:W-:Y:S01]  /*37b0*/  @!PT LDS RZ, [RZ] ;  /* 0x00000000fffff984 */ /* 0x000fe20000000800 */
[----:B------:R-:W-:Y:S01]  /*37c0*/  @!PT LDS RZ, [RZ] ;  /* 0x00000000fffff984 */ /* 0x000fe20000000800 */
[----:B------:R-:W-:Y:S01]  /*37d0*/  @!PT LDS RZ, [RZ] ;  /* 0x00000000fffff984 */ /* 0x000fe20000000800 */
[----:B------:R-:W-:Y:S01]  /*37e0*/  @!PT LDS RZ, [RZ] ;  /* 0x00000000fffff984 */ /* 0x000fe20000000800 */
[----:B------:R2:W-:Y:S06]  /*37f0*/  MEMBAR.ALL.CTA ;  /* 0x0000000000007992 */ /* 0x0005ec0000008000 */
[----:B--2---:R-:W2:Y:S01]  /*3800*/  FENCE.VIEW.ASYNC.S ;  /* 0x00000000000073c6 */ /* 0x004ea20000000000 */
[----:B------:R-:W-:Y:S01]  /*3810*/  SEL R11, R11, RZ, P1 ;  /* 0x000000ff0b0b7207 */ /* 0x000fe20000800000 */
[----:B--2---:R2:W-:Y:S01]  /*3820*/  SYNCS.ARRIVE.TRANS64.RED.A1T0 RZ, [R0+URZ], RZ ;  /* 0x000000ff00ff79a7 */ /* 0x0045e200081004ff */
[----:B-1----:R-:W-:-:S02]  /*3830*/  LOP3.LUT P3, RZ, R6, 0x1, RZ, 0xc0, !PT ;  /* 0x0000000106ff7812 */ /* 0x002fc4000786c0ff */
[----:B------:R-:W-:-:S04]  /*3840*/  SEL R5, RZ, 0x1, P1 ;  /* 0x00000001ff057807 */ /* 0x000fc80000800000 */
[----:B------:R-:W-:Y:S02]  /*3850*/  LOP3.LUT R10, R10, R5, RZ, 0x3c, !PT ;  /* 0x000000050a0a7212 */ /* 0x000fe400078e3cff */
[----:B--2---:R-:W-:-:S04]  /*3860*/  SEL R0, RZ, 0x1, P0 ;  /* 0x00000001ff007807 */ /* 0x004fc80000000000 */
[----:B------:R-:W-:Y:S01]  /*3870*/  LOP3.LUT R9, R9, R0, RZ, 0x3c, !PT ;  /* 0x0000000009097212 */ /* 0x000fe200078e3cff */
[----:B------:R-:W-:Y:S06]  /*3880*/  @P3 BRA `(.L_x_68) ;  /* 0xfffffffc002c3947 */ /* 0x000fec000383ffff */
[----:B------:R-:W-:Y:S01]  /*3890*/  ULEA UR5, UR6, UR37, 0x3 ;  /* 0x0000002506057291 */ /* 0x000fe2000f8e18ff */
[----:B------:R-:W-:-:S08]  /*38a0*/  SHF.L.U32 R3, R12, 0x1f, RZ ;  /* 0x0000001f0c037819 */ /* 0x000fd000000006ff */
[----:B------:R-:W1:Y:S02]  /*38b0*/  SYNCS.PHASECHK.TRANS64 P0, [UR5+0x1e0], R3 ;  /* 0x0001e003ff0075a7 */ /* 0x000e640008001005 */
[----:B-1----:R-:W-:Y:S05]  /*38c0*/  @P0 BRA `(.L_x_69) ;  /* 0x0000000000080947 */ /* 0x002fea0003800000 */
[----:B------:R-:W1:Y:S02]  /*38d0*/  SYNCS.PHASECHK.TRANS64.TRYWAIT P0, [UR5+0x1e0], R3 ;  /* 0x0001e003ff0075a7 */ /* 0x000e640008001105 */
[----:B-1----:R-:W-:Y:S05]  /*38e0*/  @!P0 BRA `(.L_x_70) ;  /* 0x0000004400088947 */ /* 0x002fea0003800000 */
.L_x_69:
[----:B------:R-:W-:-:S04]  /*38f0*/  UIADD3 UR4, UPT, UPT, UR6, 0x1, URZ ;  /* 0x0000000106047890 */ /* 0x000fc8000fffe0ff */
[----:B------:R-:W-:-:S04]  /*3900*/  UISETP.NE.AND UP0, UPT, UR4, 0x2, UPT ;  /* 0x000000020400788c */ /* 0x000fc8000bf05270 */
[----:B------:R-:W-:Y:S02]  /*3910*/  USEL UR7, URZ, 0x1, UP0 ;  /* 0x00000001ff077887 */ /* 0x000fe40008000000 */
[----:B------:R-:W-:-:S04]  /*3920*/  USEL UR4, UR4, URZ, UP0 ;  /* 0x000000ff04047287 */ /* 0x000fc80008000000 */
[----:B------:R-:W-:Y:S01]  /*3930*/  ULEA UR4, UR4, UR37, 0x3 ;  /* 0x0000002504047291 */ /* 0x000fe2000f8e18ff */
[----:B-1----:R-:W-:-:S04]  /*3940*/  LOP3.LUT R3, R12, UR7, RZ, 0x3c, !PT ;  /* 0x000000070c037c12 */ /* 0x002fc8000f8e3cff */
[----:B------:R-:W-:-:S04]  /*3950*/  SHF.L.U32 R0, R3, 0x1f, RZ ;  /* 0x0000001f03007819 */ /* 0x000fc800000006ff */
[----:B------:R-:W1:Y:S02]  /*3960*/  SYNCS.PHASECHK.TRANS64 P0, [UR4+0x1e0], R0 ;  /* 0x0001e000ff0075a7 */ /* 0x000e640008001004 */
[----:B-1----:R-:W-:Y:S05]  /*3970*/  @P0 EXIT ;  /* 0x000000000000094d */ /* 0x002fea0003800000 */
[----:B------:R-:W-:Y:S02]  /*3980*/  SHF.L.U32 R3, R3, 0x1f, RZ ;  /* 0x0000001f03037819 */ /* 0x000fe400000006ff */
[----:B------:R-:W-:-:S07]  /*3990*/  MOV R0, UR4 ;  /* 0x0000000400007c02 */ /* 0x000fce0008000f00 */
.L_x_71:
[----:B-1----:R1:W2:Y:S02]  /*39a0*/  SYNCS.PHASECHK.TRANS64.TRYWAIT P0, [R0+URZ+0x1e0], R3 ;  /* 0x0001e003000075a7 */ /* 0x0022a400080011ff */
[----:B--2---:R-:W-:Y:S05]  /*39b0*/  @!P0 NANOSLEEP.SYNCS 0x989680 ;  /* 0x009896800000895d */ /* 0x004fea0003900000 */
[----:B------:R-:W2:Y:S02]  /*39c0*/  @!P0 SYNCS.PHASECHK.TRANS64 P0, [R0+URZ+0x1e0], R3 ;  /* 0x0001e003000085a7 */ /* 0x000ea400080010ff */
[----:B--2---:R-:W-:Y:S05]  /*39d0*/  @P0 EXIT ;  /* 0x000000000000094d */ /* 0x004fea0003800000 */
[----:B------:R-:W-:Y:S05]  /*39e0*/  BRA `(.L_x_71) ;  /* 0xfffffffc00ec7947 */ /* 0x000fea000383ffff */
.L_x_64:
[----:B------:R-:W-:-:S09]  /*39f0*/  UISETP.NE.AND UP1, UPT, UR8, URZ, UPT ;  /* 0x000000ff0800728c */ /* 0x000fd2000bf25270 */
[----:B------:R-:W-:Y:S05]  /*3a00*/  BRA.U UP1, `(.L_x_72) ;  /* 0x0000000d01947547 */ /* 0x000fea000b800000 */
[----:B------:R-:W-:Y:S01]  /*3a10*/  UMOV UR4, 0x40 ;  /* 0x0000004000047882 */ /* 0x000fe20000000000 */
[----:B------:R-:W-:Y:S01]  /*3a20*/  NOP ;  /* 0x0000000000007918 */ /* 0x000fe20000000000 */
[----:B------:R-:W-:Y:S01]  /*3a30*/  ULEA UR4, UR37, UR4, 0x18 ;  /* 0x0000000425047291 */ /* 0x000fe2000f8ec0ff */
[----:B------:R-:W-:Y:S02]  /*3a40*/  UMOV UR5, 0x400 ;  /* 0x0000040000057882 */ /* 0x000fe40000000000 */
[----:B------:R-:W-:-:S06]  /*3a50*/  ULEA UR37, UR37, UR5, 0x18 ;  /* 0x0000000525257291 */ /* 0x000fcc000f8ec0ff */
[----:B------:R-:W1:Y:S02]  /*3a60*/  LDS.U8 R0, [UR4+0x1c] ;  /* 0x00001c04ff007984 */ /* 0x000e640008000000 */
[----:B-1----:R-:W-:-:S13]  /*3a70*/  ISETP.NE.AND P0, PT, R0, RZ, PT ;  /* 0x000000ff0000720c */ /* 0x002fda0003f05270 */
[----:B------:R-:W-:Y:S05]  /*3a80*/  @P0 BRA `(.L_x_73) ;  /* 0x0000000000580947 */ /* 0x000fea0003800000 */
[----:B------:R-:W-:-:S13]  /*3a90*/  ELECT P0, URZ, PT ;  /* 0x0000000000ff782f */ /* 0x000fda0003800000 */
[----:B------:R-:W-:Y:S05]  /*3aa0*/  @!P0 BRA `(.L_x_74) ;  /* 0x0000000000608947 */ /* 0x000fea0003800000 */
[----:B------:R-:W-:Y:S01]  /*3ab0*/  UMOV UR5, 0x10 ;  /* 0x0000001000057882 */ /* 0x000fe20000000000 */
[----:B------:R-:W-:Y:S01]  /*3ac0*/  HFMA2 R0, -RZ, RZ, 0, 5.9604644775390625e-08 ;  /* 0x00000001ff007431 */ /* 0x000fe200000001ff */
[----:B------:R-:W-:-:S03]  /*3ad0*/  MOV R2, 0xffff ;  /* 0x0000ffff00027802 */ /* 0x000fc60000000f00 */
[----:B------:R-:W-:Y:S04]  /*3ae0*/  DEPBAR.LE SB1, 0x36 ;  /* 0x00009d800000791a */ /* 0x000fe80000000000 */
[----:B------:R-:W1:Y:S02]  /*3af0*/  UTCATOMSWS.FIND_AND_SET.ALIGN UP0, UR5, UR5 ;  /* 0x00000005000575e3 */ /* 0x000e640008000800 */
[----:B-1----:R-:W-:Y:S01]  /*3b00*/  MOV R3, UR5 ;  /* 0x0000000500037c02 */ /* 0x002fe20008000f00 */
[----:B------:R-:W-:Y:S06]  /*3b10*/  BRA.U UP0, `(.L_x_75) ;  /* 0x0000000100187547 */ /* 0x000fec000b800000 */
.L_x_76:
[----:B------:R-:W-:Y:S05]  /*3b20*/  NANOSLEEP 0x64 ;  /* 0x000000640000795d */ /* 0x000fea0003800000 */
[----:B------:R-:W-:-:S05]  /*3b30*/  UMOV UR5, 0x10 ;  /* 0x0000001000057882 */ /* 0x000fca0000000000 */
[----:B------:R-:W-:Y:S04]  /*3b40*/  DEPBAR.LE SB1, 0x36 ;  /* 0x00009d800000791a */ /* 0x000fe80000000000 */
[----:B------:R-:W1:Y:S02]  /*3b50*/  UTCATOMSWS.FIND_AND_SET.ALIGN UP0, UR5, UR5 ;  /* 0x00000005000575e3 */ /* 0x000e640008000800 */
[----:B-1----:R-:W-:Y:S01]  /*3b60*/  MOV R3, UR5 ;  /* 0x0000000500037c02 */ /* 0x002fe20008000f00 */
[----:B------:R-:W-:Y:S05]  /*3b70*/  BRA.U !UP0, `(.L_x_76) ;  /* 0xfffffffd08e87547 */ /* 0x000fea000b83ffff */
.L_x_75:
[-C--:B------:R-:W-:Y:S02]  /*3b80*/  SHF.L.U32 R2, R2, R3.reuse, RZ ;  /* 0x0000000302027219 */ /* 0x080fe400000006ff */
[----:B------:R-:W-:Y:S01]  /*3b90*/  SHF.L.U32 R0, R0, R3, RZ ;  /* 0x0000000300007219 */ /* 0x000fe200000006ff */
[----:B------:R-:W-:Y:S02]  /*3ba0*/  IMAD.SHL.U32 R3, R3, 0x20, RZ ;  /* 0x0000002003037824 */ /* 0x000fe400078e00ff */
[----:B------:R1:W-:Y:S04]  /*3bb0*/  ATOMS.OR RZ, [UR4+0x14], R2 ;  /* 0x00001402ffff798c */ /* 0x0003e8000b000004 */
[----:B------:R1:W-:Y:S04]  /*3bc0*/  ATOMS.OR RZ, [UR4+0x18], R0 ;  /* 0x00001800ffff798c */ /* 0x0003e8000b000004 */
[----:B------:R1:W-:Y:S01]  /*3bd0*/  STS [UR37+0x280], R3 ;  /* 0x00028003ff007988 */ /* 0x0003e20008000825 */
[----:B------:R-:W-:Y:S05]  /*3be0*/  BRA `(.L_x_74) ;  /* 0x0000000000107947 */ /* 0x000fea0003800000 */
.L_x_73:
[----:B------:R-:W-:Y:S02]  /*3bf0*/  MOV R0, 0xffffffff ;  /* 0xffffffff00007802 */ /* 0x000fe40000000f00 */
[----:B------:R-:W-:-:S03]  /*3c00*/  MOV R2, 0x3c30 ;  /* 0x00003c3000027802 */ /* 0x000fc60000000f00 */
[----:B------:R1:W-:Y:S04]  /*3c10*/  STS [UR37+0x280], R0 ;  /* 0x00028000ff007988 */ /* 0x0003e80008000825 */
[----:B-1-3-5:R-:W-:Y:S05]  /*3c20*/  CALL.REL.NOINC `($__internal_1_$__cuda_sm10x_tcgen05_guardrail_trap_phase_invalid_during_alloc) ;  /* 0x0000004400847944 */ /* 0x02afea0003c00000 */
.L_x_74:
[----:B------:R-:W-:Y:S05]  /*3c30*/  WARPSYNC.ALL ;  /* 0x0000000000007948 */ /* 0x000fea0003800000 */
[----:B------:R-:W2:Y:S01]  /*3c40*/  S2UR UR6, SR_CgaCtaId ;  /* 0x00000000000679c3 */ /* 0x000ea20000008800 */
[----:B------:R-:W-:Y:S01]  /*3c50*/  UMOV UR4, 0x400 ;  /* 0x0000040000047882 */ /* 0x000fe20000000000 */
[----:B------:R-:W-:-:S06]  /*3c60*/  NOP ;  /* 0x0000000000007918 */ /* 0x000fcc0000000000 */
[----:B------:R-:W-:Y:S06]  /*3c70*/  BAR.ARV 0x6, 0xa0 ;  /* 0x0182800000007b1d */ /* 0x000fec0000002000 */
[----:B------:R-:W4:Y:S01]  /*3c80*/  LDCU UR7, c[0x0][0x38c] ;  /* 0x00007180ff0777ac */ /* 0x000f220008000800 */
[----:B------:R-:W-:Y:S01]  /*3c90*/  IMAD.MOV.U32 R11, RZ, RZ, 0x1 ;  /* 0x00000001ff0b7424 */ /* 0x000fe200078e00ff */
[----:B------:R-:W-:Y:S01]  /*3ca0*/  CS2R R8, SRZ ;  /* 0x0000000000087805 */ /* 0x000fe2000001ff00 */
[----:B------:R-:W-:Y:S01]  /*3cb0*/  IMAD.MOV.U32 R10, RZ, RZ, RZ ;  /* 0x000000ffff0a7224 */ /* 0x000fe200078e00ff */
[----:B------:R-:W-:Y:S01]  /*3cc0*/  UMOV UR18, URZ ;  /* 0x000000ff00127c82 */ /* 0x000fe20008000000 */
[----:B------:R-:W-:Y:S01]  /*3cd0*/  UMOV UR17, URZ ;  /* 0x000000ff00117c82 */ /* 0x000fe20008000000 */
[----:B------:R-:W-:Y:S01]  /*3ce0*/  UMOV UR22, 0x0 ;  /* 0x0000000000167882 */ /* 0x000fe20000000000 */
[----:B------:R-:W-:Y:S01]  /*3cf0*/  UMOV UR23, 0x41004a0 ;  /* 0x041004a000177882 */ /* 0x000fe20000000000 */
[----:B------:R-:W-:Y:S01]  /*3d00*/  UMOV UR20, 0x0 ;  /* 0x0000000000147882 */ /* 0x000fe20000000000 */
[----:B------:R-:W-:Y:S01]  /*3d10*/  UMOV UR21, 0x41004a0 ;  /* 0x041004a000157882 */ /* 0x000fe20000000000 */
[----:B--2---:R-:W-:Y:S01]  /*3d20*/  ULEA UR6, UR6, UR4, 0x18 ;  /* 0x0000000406067291 */ /* 0x004fe2000f8ec0ff */
[----:B------:R-:W2:Y:S03]  /*3d30*/  LDCU UR4, c[0x0][0x38c] ;  /* 0x00007180ff0477ac */ /* 0x000ea60008000800 */
[----:B------:R-:W-:-:S02]  /*3d40*/  UIADD3 UR11, UPT, UPT, UR6, 0x2600, URZ ;  /* 0x00002600060b7890 */ /* 0x000fc4000fffe0ff */
[----:B----4-:R-:W-:-:S03]  /*3d50*/  UIADD3 UR7, UPT, UPT, UR7, 0x3f, URZ ;  /* 0x0000003f07077890 */ /* 0x010fc6000fffe0ff */
[----:B-1----:R-:W1:Y:S01]  /*3d60*/  LDS R0, [UR6+0x280] ;  /* 0x00028006ff007984 */ /* 0x002e620008000800 */
[----:B------:R-:W-:Y:S02]  /*3d70*/  UIADD3 UR12, UPT, UPT, UR6, 0x1d600, URZ ;  /* 0x0001d600060c7890 */ /* 0x000fe4000fffe0ff */
[----:B------:R-:W-:Y:S02]  /*3d80*/  USHF.R.S32.HI UR5, URZ, 0x1f, UR7 ;  /* 0x0000001fff057899 */ /* 0x000fe40008011407 */
[----:B------:R-:W-:Y:S02]  /*3d90*/  USHF.R.U32.HI UR11, URZ, 0x4, UR11 ;  /* 0x00000004ff0b7899 */ /* 0x000fe4000801160b */
[----:B------:R-:W-:Y:S02]  /*3da0*/  ULEA.HI UR5, UR5, UR7, URZ, 0x6 ;  /* 0x0000000705057291 */ /* 0x000fe4000f8f30ff */
[----:B------:R-:W-:Y:S02]  /*3db0*/  USHF.R.U32.HI UR12, URZ, 0x4, UR12 ;  /* 0x00000004ff0c7899 */ /* 0x000fe4000801160c */
[----:B------:R-:W-:-:S02]  /*3dc0*/  USHF.R.S32.HI UR5, URZ, 0x6, UR5 ;  /* 0x00000006ff057899 */ /* 0x000fc40008011405 */
[----:B------:R-:W-:Y:S02]  /*3dd0*/  ULOP3.LUT UR11, UR11, 0x3fff, URZ, 0xc0, !UPT ;  /* 0x00003fff0b0b7892 */ /* 0x000fe4000f8ec0ff */
[----:B------:R-:W-:Y:S02]  /*3de0*/  UISETP.LT.AND UP0, UPT, UR5, 0x1, UPT ;  /* 0x000000010500788c */ /* 0x000fe4000bf01270 */
[----:B------:R-:W-:Y:S02]  /*3df0*/  ULOP3.LUT UR12, UR12, 0x3fff, URZ, 0xc0, !UPT ;  /* 0x00003fff0c0c7892 */ /* 0x000fe4000f8ec0ff */
[----:B------:R-:W-:Y:S02]  /*3e00*/  USEL UR10, UR5, 0x1, !UP0 ;  /* 0x00000001050a7887 */ /* 0x000fe4000c000000 */
[----:B------:R-:W-:Y:S02]  /*3e10*/  ULOP3.LUT UR11, UR11, 0x10000, URZ, 0xfc, !UPT ;  /* 0x000100000b0b7892 */ /* 0x000fe4000f8efcff */
[----:B------:R-:W-:-:S02]  /*3e20*/  ULOP3.LUT UR12, UR12, 0x10000, URZ, 0xfc, !UPT ;  /* 0x000100000c0c7892 */ /* 0x000fc4000f8efcff */
[----:B------:R-:W-:Y:S02]  /*3e30*/  UIADD3 UR10, UPT, UPT, -UR10, URZ, URZ ;  /* 0x000000ff0a0a7290 */ /* 0x000fe4000fffe1ff */
[----:B--2---:R-:W-:Y:S01]  /*3e40*/  UISETP.GE.AND UP3, UPT, UR4, 0x1, UPT ;  /* 0x000000010400788c */ /* 0x004fe2000bf66270 */
[----:B-1----:R-:W-:-:S15]  /*3e50*/  R2UR UR19, R0 ;  /* 0x00000000001372ca */ /* 0x002fde00000e0000 */
.L_x_83:
[----:B------:R-:W-:Y:S02]  /*3e60*/  LEA R0, R10, UR6, 0x3 ;  /* 0x000000060a007c11 */ /* 0x000fe4000f8e18ff */
[----:B------:R-:W-:Y:S02]  /*3e70*/  SHF.L.U32 R5, R9, 0x1f, RZ ;  /* 0x0000001f09057819 */ /* 0x000fe400000006ff */
[----:B------:R-:W-:Y:S01]  /*3e80*/  PLOP3.LUT P0, PT, PT, PT, UP3, 0x80, 0x8 ;  /* 0x000000000008781c */ /* 0x000fe20003f0f038 */
[----:B------:R-:W-:Y:S01]  /*3e90*/  VIADD R3, R0, 0x1e0 ;  /* 0x000001e000037836 */ /* 0x000fe20000000000 */
[----:B-1----:R-:W1:Y:S02]  /*3ea0*/  SYNCS.PHASECHK.TRANS64.TRYWAIT P1, [R0+URZ+0x1d0], R5 ;  /* 0x0001d005000075a7 */ /* 0x002e6400080211ff */
[----:B-1--4-:R-:W-:Y:S09]  /*3eb0*/  @!P1 BRA `(.L_x_77) ;  /* 0x0000003c00ac9947 */ /* 0x012ff20003800000 */
.L_x_180:
[----:B------:R-:W-:Y:S01]  /*3ec0*/  LEA R4, R10, UR6, 0x4 ;  /* 0x000000060a047c11 */ /* 0x000fe2000f8e20ff */
[----:B------:R-:W-:Y:S01]  /*3ed0*/  @UP3 ULEA UR4, UR17, UR6, 0x3 ;  /* 0x0000000611043291 */ /* 0x000fe2000f8e18ff */
[----:B------:R-:W-:Y:S01]  /*3ee0*/  PLOP3.LUT P2, PT, PT, PT, PT, 0x80, 0x8 ;  /* 0x000000000008781c */ /* 0x000fe20003f4f070 */
[----:B------:R-:W-:Y:S01]  /*3ef0*/  ULEA UR8, UR18, UR6, 0x3 ;  /* 0x0000000612087291 */ /* 0x000fe2000f8e18ff */
[----:B------:R-:W-:Y:S02]  /*3f00*/  PRMT R3, RZ, 0x654, R3 ;  /* 0x00000654ff037816 */ /* 0x000fe40000000003 */
[----:B-1----:R-:W1:Y:S01]  /*3f10*/  LDS.128 R4, [R4+0x260] ;  /* 0x0002600004047984 */ /* 0x002e620000000c00 */
[----:B------:R-:W-:Y:S02]  /*3f20*/  @P0 SHF.L.U32 R2, R8, 0x1f, RZ ;  /* 0x0000001f08020819 */ /* 0x000fe400000006ff */
[----:B------:R-:W-:Y:S01]  /*3f30*/  SHF.L.U32 R0, R11, 0x1f, RZ ;  /* 0x0000001f0b007819 */ /* 0x000fe200000006ff */
[----:B------:R-:W-:Y:S01]  /*3f40*/  @!PT LDS RZ, [RZ] ;  /* 0x00000000fffff984 */ /* 0x000fe20000000800 */
[----:B------:R-:W-:Y:S01]  /*3f50*/  @!PT LDS RZ, [RZ] ;  /* 0x00000000fffff984 */ /* 0x000fe20000000800 */
[----:B------:R-:W-:Y:S01]  /*3f60*/  @!PT LDS RZ, [RZ] ;  /* 0x00000000fffff984 */ /* 0x000fe20000000800 */
[----:B------:R-:W-:Y:S01]  /*3f70*/  @!PT LDS RZ, [RZ] ;  /* 0x00000000fffff984 */ /* 0x000fe20000000800 */
[----:B------:R2:W-:Y:S06]  /*3f80*/  MEMBAR.ALL.CTA ;  /* 0x0000000000007992 */ /* 0x0005ec0000008000 */
[----:B--2---:R-:W2:Y:S02]  /*3f90*/  FENCE.VIEW.ASYNC.S ;  /* 0x00000000000073c6 */ /* 0x004ea40000000000 */
[----:B--2---:R2:W-:Y:S01]  /*3fa0*/  SYNCS.ARRIVE.TRANS64.RED.A1T0 RZ, [R3+URZ], RZ ;  /* 0x000000ff03ff79a7 */ /* 0x0045e200081004ff */
[----:B------:R2:W4:Y:S01]  /*3fb0*/  @P0 SYNCS.PHASECHK.TRANS64.TRYWAIT P2, [UR4], R2 ;  /* 0x00000002ff0005a7 */ /* 0x0005220008041104 */
[----:B------:R-:W-:Y:S01]  /*3fc0*/  ULEA.HI UR4, UR18, UR18, URZ, 0x1 ;  /* 0x0000001212047291 */ /* 0x000fe2000f8f08ff */
[----:B-1----:R-:W-:-:S03]  /*3fd0*/  LOP3.LUT P1, RZ, R6, 0x1, RZ, 0xc0, !PT ;  /* 0x0000000106ff7812 */ /* 0x002fc6000782c0ff */
[----:B------:R-:W-:Y:S02]  /*3fe0*/  USHF.L.U32 UR9, UR4, 0x5, URZ ;  /* 0x0000000504097899 */ /* 0x000fe400080006ff */
[----:B------:R-:W-:Y:S02]  /*3ff0*/  ULOP3.LUT UR4, UR4, 0xffe, URZ, 0xc0, !UPT ;  /* 0x00000ffe04047892 */ /* 0x000fe4000f8ec0ff */
[----:B------:R-:W-:Y:S02]  /*4000*/  ULOP3.LUT UR9, UR9, 0xffffffc0, URZ, 0xc0, !UPT ;  /* 0xffffffc009097892 */ /* 0x000fe4000f8ec0ff */
[----:B------:R-:W-:Y:S02]  /*4010*/  UIADD3 UR4, UPT, UPT, -UR4, UR18, URZ ;  /* 0x0000001204047290 */ /* 0x000fe4000fffe1ff */
[----:B------:R-:W-:Y:S01]  /*4020*/  UIADD3 UR9, UPT, UPT, UR19, UR9, URZ ;  /* 0x0000000913097290 */ /* 0x000fe2000fffe0ff */
[----:B------:R-:W1:Y:S03]  /*4030*/  SYNCS.PHASECHK.TRANS64.TRYWAIT P0, [UR8+0x210], R0 ;  /* 0x00021000ff0075a7 */ /* 0x000e660008001108 */
[----:B------:R-:W-:Y:S01]  /*4040*/  ULEA UR9, UR4, UR9, 0x14 ;  /* 0x0000000904097291 */ /* 0x000fe2000f8ea0ff */
[----:B-12-4-:R-:W-:Y:S11]  /*4050*/  @!P0 BRA `(.L_x_78) ;  /* 0x0000003c00588947 */ /* 0x016ff60003800000 */
.L_x_182:
[----:B------:R-:W-:Y:S01]  /*4060*/  IADD3 R10, PT, PT, R10, 0x1, RZ ;  /* 0x000000010a0a7810 */ /* 0x000fe20007ffe0ff */
[----:B------:R-:W-:Y:S06]  /*4070*/  BRA.U !UP3, `(.L_x_79) ;  /* 0x000000010b987547 */ /* 0x000fec000b800000 */
[----:B------:R-:W-:Y:S01]  /*4080*/  UPLOP3.LUT UP4, UPT, UPT, UPT, UPT, 0x40, 0x4 ;  /* 0x000000000004789c */ /* 0x000fe20003f8e870 */
[----:B------:R-:W-:Y:S01]  /*4090*/  UMOV UR16, UR10 ;  /* 0x0000000a00107c82 */ /* 0x000fe20008000000 */
[----:B------:R-:W-:Y:S01]  /*40a0*/  UMOV UR15, UR5 ;  /* 0x00000005000f7c82 */ /* 0x000fe20008000000 */
[----:B------:R-:W-:-:S08]  /*40b0*/  UMOV UR14, UR17 ;  /* 0x00000011000e7c82 */ /* 0x000fd00008000000 */
.L_x_82:
[----:B------:R-:W-:Y:S02]  /*40c0*/  UIADD3 UR16, UPT, UPT, UR16, 0x1, URZ ;  /* 0x0000000110107890 */ /* 0x000fe4000fffe0ff */
[----:B--2---:R-:W-:Y:S02]  /*40d0*/  ULEA UR7, UR14, UR6, 0x3 ;  /* 0x000000060e077291 */ /* 0x004fe4000f8e18ff */
[----:B------:R-:W-:Y:S01]  /*40e0*/  UISETP.NE.AND UP0, UPT, UR16, URZ, UPT ;  /* 0x000000ff1000728c */ /* 0x000fe2000bf05270 */
[----:B----4-:R-:W-:Y:S10]  /*40f0*/  @P2 BRA `(.L_x_80) ;  /* 0x00000000000c2947 */ /* 0x010ff40003800000 */
[----:B-1----:R-:W-:Y:S04]  /*4100*/  SHF.L.U32 R3, R8, 0x1f, RZ ;  /* 0x0000001f08037819 */ /* 0x002fe800000006ff */
[----:B------:R-:W1:Y:S02]  /*4110*/  SYNCS.PHASECHK.TRANS64.TRYWAIT P0, [UR7], R3 ;  /* 0x00000003ff0075a7 */ /* 0x000e640008001107 */
[----:B-1----:R-:W-:Y:S05]  /*4120*/  @!P0 BRA `(.L_x_81) ;  /* 0x0000003c003c8947 */ /* 0x002fea0003800000 */
.L_x_80:
[----:B------:R-:W-:Y:S01]  /*4130*/  UISETP.NE.AND UP1, UPT, UR15, 0x1, UPT ;  /* 0x000000010f00788c */ /* 0x000fe2000bf25270 */
[----:B------:R-:W-:Y:S01]  /*4140*/  PLOP3.LUT P2, PT, PT, PT, PT, 0x80, 0x8 ;  /* 0x000000000008781c */ /* 0x000fe20003f4f070 */
[----:B------:R-:W-:Y:S02]  /*4150*/  UIADD3 UR17, UPT, UPT, UR14, 0x1, URZ ;  /* 0x000000010e117890 */ /* 0x000fe4000fffe0ff */
[----:B------:R-:W-:Y:S02]  /*4160*/  ULEA UR24, UR14, UR12, 0x8 ;  /* 0x0000000c0e187291 */ /* 0x000fe4000f8e40ff */
[----:B------:R-:W-:Y:S01]  /*4170*/  UISETP.NE.AND UP2, UPT, UR17, 0x1b, UPT ;  /* 0x0000001b1100788c */ /* 0x000fe2000bf45270 */
[----:B------:R-:W-:Y:S01]  /*4180*/  PLOP3.LUT P0, PT, PT, PT, UP1, 0x80, 0x8 ;  /* 0x000000000008781c */ /* 0x000fe20003f0f018 */
[----:B------:R-:W-:Y:S02]  /*4190*/  ULEA UR26, UR14, UR11, 0x8 ;  /* 0x0000000b0e1a7291 */ /* 0x000fe4000f8e40ff */
[----:B------:R-:W-:Y:S02]  /*41a0*/  USEL UR13, URZ, 0x1, UP2 ;  /* 0x00000001ff0d7887 */ /* 0x000fe40009000000 */
[----:B------:R-:W-:Y:S02]  /*41b0*/  USEL UR17, UR17, URZ, UP2 ;  /* 0x000000ff11117287 */ /* 0x000fe40009000000 */
[----:B------:R-:W-:Y:S02]  /*41c0*/  UIADD3 UR30, UPT, UPT, UR24, 0x2, URZ ;  /* 0x00000002181e7890 */ /* 0x000fe4000fffe0ff */
[----:B------:R-:W-:Y:S01]  /*41d0*/  @UP1 ULEA UR4, UR17, UR6, 0x3 ;  /* 0x0000000611041291 */ /* 0x000fe2000f8e18ff */
[----:B------:R-:W-:Y:S01]  /*41e0*/  LOP3.LUT R8, R8, UR13, RZ, 0x3c, !PT ;  /* 0x0000000d08087c12 */ /* 0x000fe2000f8e3cff */
[----:B------:R-:W-:Y:S02]  /*41f0*/  UIADD3 UR28, UPT, UPT, UR26, 0x2, URZ ;  /* 0x000000021a1c7890 */ /* 0x000fe4000fffe0ff */
[----:B------:R-:W-:Y:S01]  /*4200*/  UIADD3 UR7, UPT, UPT, UR7, 0xd8, URZ ;  /* 0x000000d807077890 */ /* 0x000fe2000fffe0ff */
[----:B-1----:R-:W-:Y:S01]  /*4210*/  @P0 SHF.L.U32 R0, R8, 0x1f, RZ ;  /* 0x0000001f08000819 */ /* 0x002fe200000006ff */
[----:B------:R-:W-:Y:S01]  /*4220*/  UMOV UR25, 0x80004020 ;  /* 0x8000402000197882 */ /* 0x000fe20000000000 */
[----:B------:R-:W-:Y:S01]  /*4230*/  UMOV UR27, 0x80004020 ;  /* 0x80004020001b7882 */ /* 0x000fe20000000000 */
[----:B------:R-:W-:Y:S01]  /*4240*/  UMOV UR31, 0x80004020 ;  /* 0x80004020001f7882 */ /* 0x000fe20000000000 */
[----:B------:R2:W4:Y:S01]  /*4250*/  @P0 SYNCS.PHASECHK.TRANS64.TRYWAIT P2, [UR4], R0 ;  /* 0x00000000ff0005a7 */ /* 0x0005220008041104 */
[----:B------:R-:W-:Y:S01]  /*4260*/  UIADD3 UR15, UPT, UPT, UR15, -0x1, URZ ;  /* 0xffffffff0f0f7890 */ /* 0x000fe2000fffe0ff */
[----:B------:R2:W-:Y:S01]  /*4270*/  UTCIMMA gdesc[UR26], gdesc[UR24], tmem[UR9], tmem[UR22], idesc[UR23], UP4 ;  /* 0x00ff16181a0075ea */ /* 0x0005e2000a000109 */
[----:B------:R-:W-:Y:S01]  /*4280*/  UPLOP3.LUT UP4, UPT, UPT, UPT, UPT, 0x80, 0x8 ;  /* 0x000000000008789c */ /* 0x000fe20003f8f070 */
[----:B------:R-:W-:Y:S01]  /*4290*/  UMOV UR29, 0x80004020 ;  /* 0x80004020001d7882 */ /* 0x000fe20000000000 */
[----:B------:R-:W-:Y:S01]  /*42a0*/  UMOV UR14, UR17 ;  /* 0x00000011000e7c82 */ /* 0x000fe20008000000 */
[----:B------:R2:W-:Y:S01]  /*42b0*/  UTCIMMA gdesc[UR28], gdesc[UR30], tmem[UR9], tmem[UR20], idesc[UR21], UPT ;  /* 0x00ff141e1c0075ea */ /* 0x0005e2000b800109 */
[----:B------:R2:W-:Y:S01]  /*42c0*/  UTCBAR [UR7], URZ ;  /* 0x000000ff070073e9 */ /* 0x0005e200080000ff */
[----:B------:R-:W-:Y:S06]  /*42d0*/  BRA.U UP0, `(.L_x_82) ;  /* 0xfffffffd00787547 */ /* 0x000fec000b83ffff */
.L_x_79:
[----:B------:R-:W-:Y:S01]  /*42e0*/  UIADD3 UR18, UPT, UPT, UR18, 0x1, URZ ;  /* 0x0000000112127890 */ /* 0x000fe2000fffe0ff */
[C---:B------:R-:W-:Y:S01]  /*42f0*/  ISETP.NE.AND P0, PT, R10.reuse, 0x2, PT ;  /* 0x000000020a00780c */ /* 0x040fe20003f05270 */
[----:B------:R-:W-:Y:S02]  /*4300*/  UIADD3 UR8, UPT, UPT, UR8, 0x1f0, URZ ;  /* 0x000001f008087890 */ /* 0x000fe4000fffe0ff */
[----:B------:R-:W-:Y:S01]  /*4310*/  UISETP.NE.AND UP0, UPT, UR18, 0x4, UPT ;  /* 0x000000041200788c */ /* 0x000fe2000bf05270 */
[----:B-12---:R-:W-:Y:S02]  /*4320*/  SEL R0, RZ, 0x1, P0 ;  /* 0x00000001ff007807 */ /* 0x006fe40000000000 */
[----:B------:R-:W-:Y:S01]  /*4330*/  SEL R10, R10, RZ, P0 ;  /* 0x000000ff0a0a7207 */ /* 0x000fe20000000000 */
[----:B------:R-:W-:Y:S01]  /*4340*/  USEL UR4, URZ, 0x1, UP0 ;  /* 0x00000001ff047887 */ /* 0x000fe20008000000 */
[----:B------:R-:W-:Y:S01]  /*4350*/  LOP3.LUT R9, R9, R0, RZ, 0x3c, !PT ;  /* 0x0000000009097212 */ /* 0x000fe200078e3cff */
[----:B------:R-:W-:Y:S01]  /*4360*/  USEL UR18, UR18, URZ, UP0 ;  /* 0x000000ff12127287 */ /* 0x000fe20008000000 */
[----:B------:R1:W-:Y:S03]  /*4370*/  UTCBAR [UR8], URZ ;  /* 0x000000ff080073e9 */ /* 0x0003e600080000ff */
[----:B------:R-:W-:Y:S01]  /*4380*/  LOP3.LUT R11, R11, UR4, RZ, 0x3c, !PT ;  /* 0x000000040b0b7c12 */ /* 0x000fe2000f8e3cff */
[----:B------:R-:W-:Y:S07]  /*4390*/  @P1 BRA `(.L_x_83) ;  /* 0xfffffff800b01947 */ /* 0x000fee000383ffff */
[----:B------:R-:W2:Y:S01]  /*43a0*/  S2UR UR4, SR_CgaCtaId ;  /* 0x00000000000479c3 */ /* 0x000ea20000008800 */
[----:B------:R-:W-:Y:S01]  /*43b0*/  ELECT P0, URZ, PT ;  /* 0x0000000000ff782f */ /* 0x000fe20003800000 */
[----:B------:R-:W-:Y:S01]  /*43c0*/  IMAD.MOV.U32 R0, RZ, RZ, 0x1 ;  /* 0x00000001ff007424 */ /* 0x000fe200078e00ff */
[----:B------:R-:W-:Y:S01]  /*43d0*/  UIADD3 UR6, UPT, UPT, UR6, 0x210, URZ ;  /* 0x0000021006067890 */ /* 0x000fe2000fffe0ff */
[----:B------:R-:W-:Y:S01]  /*43e0*/  SHF.L.U32 R3, R11, 0x1f, RZ ;  /* 0x0000001f0b037819 */ /* 0x000fe200000006ff */
[----:B------:R-:W-:-:S03]  /*43f0*/  UMOV UR5, 0x40 ;  /* 0x0000004000057882 */ /* 0x000fc60000000000 */
[----:B------:R-:W-:Y:S01]  /*4400*/  UVIRTCOUNT.DEALLOC.SMPOOL 0x80 ;  /* 0x000000800000784c */ /* 0x000fe20000000000 */
[----:B--2---:R-:W-:Y:S02]  /*4410*/  ULEA UR4, UR4, UR5, 0x18 ;  /* 0x0000000504047291 */ /* 0x004fe4000f8ec0ff */
[----:B------:R-:W-:-:S07]  /*4420*/  ULEA UR5, UR18, UR6, 0x3 ;  /* 0x0000000612057291 */ /* 0x000fce000f8e18ff */
[----:B------:R2:W-:Y:S02]  /*4430*/  @P0 STS.U8 [UR4+0x1c], R0 ;  /* 0x00001c00ff000988 */ /* 0x0005e40008000004 */
[----:B------:R-:W3:Y:S02]  /*4440*/  SYNCS.PHASECHK.TRANS64.TRYWAIT P0, [UR5], R3 ;  /* 0x00000003ff0075a7 */ /* 0x000ee40008001105 */
[----:B--23--:R-:W-:Y:S05]  /*4450*/  @!P0 BRA `(.L_x_84) ;  /* 0x0000003800888947 */ /* 0x00cfea0003800000 */
.L_x_185:
[----:B------:R-:W-:-:S04]  /*4460*/  UIADD3 UR7, UPT, UPT, UR18, 0x1, URZ ;  /* 0x0000000112077890 */ /* 0x000fc8000fffe0ff */
[----:B------:R-:W-:-:S04]  /*4470*/  UISETP.NE.AND UP0, UPT, UR7, 0x4, UPT ;  /* 0x000000040700788c */ /* 0x000fc8000bf05270 */
[----:B-1----:R-:W-:Y:S02]  /*4480*/  USEL UR8, URZ, 0x1, UP0 ;  /* 0x00000001ff087887 */ /* 0x002fe40008000000 */
[----:B------:R-:W-:-:S04]  /*4490*/  USEL UR7, UR7, URZ, UP0 ;  /* 0x000000ff07077287 */ /* 0x000fc80008000000 */
[----:B------:R-:W-:Y:S01]  /*44a0*/  ULEA UR5, UR7, UR6, 0x3 ;  /* 0x0000000607057291 */ /* 0x000fe2000f8e18ff */
[----:B------:R-:W-:-:S04]  /*44b0*/  LOP3.LUT R2, R11, UR8, RZ, 0x3c, !PT ;  /* 0x000000080b027c12 */ /* 0x000fc8000f8e3cff */
[----:B--2---:R-:W-:-:S04]  /*44c0*/  SHF.L.U32 R3, R2, 0x1f, RZ ;  /* 0x0000001f02037819 */ /* 0x004fc800000006ff */
[----:B------:R-:W1:Y:S02]  /*44d0*/  SYNCS.PHASECHK.TRANS64.TRYWAIT P0, [UR5], R3 ;  /* 0x00000003ff0075a7 */ /* 0x000e640008001105 */
[----:B-1----:R-:W-:Y:S05]  /*44e0*/  @!P0 BRA `(.L_x_85) ;  /* 0x00000038007c8947 */ /* 0x002fea0003800000 */
.L_x_187:
        /* <DEDUP_REMOVED lines=9> */
.L_x_189:
[----:B------:R-:W-:-:S04]  /*4580*/  UIADD3 UR7, UPT, UPT, UR7, 0x1, URZ ;  /* 0x0000000107077890 */ /* 0x000fc8000fffe0ff */
[----:B------:R-:W-:-:S04]  /*4590*/  UISETP.NE.AND UP0, UPT, UR7, 0x4, UPT ;  /* 0x000000040700788c */ /* 0x000fc8000bf05270 */
[----:B------:R-:W-:Y:S02]  /*45a0*/  USEL UR5, URZ, 0x1, UP0 ;  /* 0x00000001ff057887 */ /* 0x000fe40008000000 */
[----:B------:R-:W-:-:S04]  /*45b0*/  USEL UR7, UR7, URZ, UP0 ;  /* 0x000000ff07077287 */ /* 0x000fc80008000000 */
[----:B------:R-:W-:Y:S01]  /*45c0*/  ULEA UR7, UR7, UR6, 0x3 ;  /* 0x0000000607077291 */ /* 0x000fe2000f8e18ff */
[----:B-1----:R-:W-:-:S04]  /*45d0*/  LOP3.LUT R3, R2, UR5, RZ, 0x3c, !PT ;  /* 0x0000000502037c12 */ /* 0x002fc8000f8e3cff */
[----:B------:R-:W-:-:S04]  /*45e0*/  SHF.L.U32 R3, R3, 0x1f, RZ ;  /* 0x0000001f03037819 */ /* 0x000fc800000006ff */
[----:B------:R-:W1:Y:S02]  /*45f0*/  SYNCS.PHASECHK.TRANS64.TRYWAIT P0, [UR7], R3 ;  /* 0x00000003ff0075a7 */ /* 0x000e640008001107 */
[----:B-1----:R-:W-:Y:S05]  /*4600*/  @!P0 BRA `(.L_x_87) ;  /* 0x0000003800648947 */ /* 0x002fea0003800000 */
.L_x_191:
[----:B------:R-:W-:Y:S01]  /*4610*/  NOP ;  /* 0x0000000000007918 */ /* 0x000fe20000000000 */
[----:B-1----:R-:W1:Y:S01]  /*4620*/  LDS R0, [UR4+0x14] ;  /* 0x00001404ff007984 */ /* 0x002e620008000800 */
[----:B------:R-:W-:Y:S01]  /*4630*/  ULOP3.LUT UR6, UR19, 0xffff, URZ, 0xc0, !UPT ;  /* 0x0000ffff13067892 */ /* 0x000fe2000f8ec0ff */
[----:B------:R-:W-:Y:S01]  /*4640*/  UMOV UR8, 0xffff ;  /* 0x0000ffff00087882 */ /* 0x000fe20000000000 */
[----:B------:R-:W-:Y:S02]  /*4650*/  UMOV UR5, 0x1 ;  /* 0x0000000100057882 */ /* 0x000fe40000000000 */
[----:B------:R-:W-:-:S04]  /*4660*/  USHF.R.U32.HI UR6, URZ, 0x5, UR6 ;  /* 0x00000005ff067899 */ /* 0x000fc80008011606 */
[----:B------:R-:W-:Y:S02]  /*4670*/  USHF.L.U32 UR8, UR8, UR6, URZ ;  /* 0x0000000608087299 */ /* 0x000fe400080006ff */
[----:B------:R-:W-:-:S04]  /*4680*/  USHF.L.U32 UR5, UR5, UR6, URZ ;  /* 0x0000000605057299 */ /* 0x000fc800080006ff */
[----:B-1----:R-:W-:-:S04]  /*4690*/  LOP3.LUT R0, R0, UR8, RZ, 0xc0, !PT ;  /* 0x0000000800007c12 */ /* 0x002fc8000f8ec0ff */
[----:B------:R-:W-:-:S13]  /*46a0*/  ISETP.NE.AND P0, PT, R0, UR8, PT ;  /* 0x0000000800007c0c */ /* 0x000fda000bf05270 */
[----:B------:R-:W-:Y:S05]  /*46b0*/  @P0 BRA `(.L_x_88) ;  /* 0x0000000000580947 */ /* 0x000fea0003800000 */
[----:B------:R-:W1:Y:S02]  /*46c0*/  LDS R0, [UR4+0x18] ;  /* 0x00001804ff007984 */ /* 0x000e640008000800 */
[----:B-1----:R-:W-:-:S04]  /*46d0*/  LOP3.LUT R0, R0, UR5, RZ, 0xc0, !PT ;  /* 0x0000000500007c12 */ /* 0x002fc8000f8ec0ff */
[----:B------:R-:W-:-:S13]  /*46e0*/  ISETP.NE.AND P0, PT, R0, UR5, PT ;  /* 0x0000000500007c0c */ /* 0x000fda000bf05270 */
[----:B------:R-:W-:Y:S05]  /*46f0*/  @P0 BRA `(.L_x_89) ;  /* 0x00000000003c0947 */ /* 0x000fea0003800000 */
[----:B------:R-:W1:Y:S01]  /*4700*/  S2R R2, SR_LANEID ;  /* 0x0000000000027919 */ /* 0x000e620000000000 */
[----:B------:R-:W-:Y:S01]  /*4710*/  ULOP3.LUT UR8, URZ, UR8, URZ, 0x33, !UPT ;  /* 0x00000008ff087292 */ /* 0x000fe2000f8e33ff */
[----:B------:R-:W-:Y:S01]  /*4720*/  LOP3.LUT R4, RZ, UR5, RZ, 0x33, !PT ;  /* 0x00000005ff047c12 */ /* 0x000fe2000f8e33ff */
[----:B------:R-:W-:Y:S02]  /*4730*/  VOTEU.ANY UR7, UPT, PT ;  /* 0x0000000000077886 */ /* 0x000fe400038e0100 */
[----:B------:R-:W-:Y:S01]  /*4740*/  UFLO.U32 UR7, UR7 ;  /* 0x00000007000772bd */ /* 0x000fe200080e0000 */
[----:B------:R-:W2:Y:S01]  /*4750*/  REDUX UR5, R4 ;  /* 0x00000000040573c4 */ /* 0x000ea20000000000 */
[----:B------:R-:W-:-:S06]  /*4760*/  IMAD.U32 R0, RZ, RZ, UR8 ;  /* 0x00000008ff007e24 */ /* 0x000fcc000f8e00ff */
[----:B------:R3:W-:Y:S01]  /*4770*/  UTCATOMSWS.AND URZ, UR8 ;  /* 0x0000000800ff79e3 */ /* 0x0007e20008000000 */
[----:B------:R-:W4:Y:S01]  /*4780*/  REDUX UR6, R0 ;  /* 0x00000000000673c4 */ /* 0x000f220000000000 */
[----:B-1----:R-:W-:Y:S01]  /*4790*/  ISETP.EQ.U32.AND P0, PT, R2, UR7, PT ;  /* 0x0000000702007c0c */ /* 0x002fe2000bf02070 */
[----:B--2---:R-:W-:Y:S01]  /*47a0*/  IMAD.U32 R2, RZ, RZ, UR5 ;  /* 0x00000005ff027e24 */ /* 0x004fe2000f8e00ff */
[----:B----4-:R-:W-:-:S11]  /*47b0*/  MOV R3, UR6 ;  /* 0x0000000600037c02 */ /* 0x010fd60008000f00 */
[----:B------:R3:W-:Y:S04]  /*47c0*/  @P0 ATOMS.AND RZ, [UR4+0x14], R3 ;  /* 0x00001403ffff098c */ /* 0x0007e8000a800004 */
[----:B------:R3:W-:Y:S01]  /*47d0*/  @P0 ATOMS.AND RZ, [UR4+0x18], R2 ;  /* 0x00001802ffff098c */ /* 0x0007e2000a800004 */
[----:B------:R-:W-:Y:S05]  /*47e0*/  BRA `(.L_x_90) ;  /* 0x0000000000147947 */ /* 0x000fea0003800000 */
.L_x_89:
[----:B------:R-:W-:Y:S02]  /*47f0*/  MOV R2, 0x4810 ;  /* 0x0000481000027802 */ /* 0x000fe40000000f00 */
[----:B----45:R-:W-:Y:S05]  /*4800*/  CALL.REL.NOINC `($__internal_0_$__cuda_sm10x_tcgen05_guardrail_trap_col_being_dealloced_not_returned_by_alloc) ;  /* 0x0000003800807944 */ /* 0x030fea0003c00000 */
[----:B------:R-:W-:Y:S05]  /*4810*/  BRA `(.L_x_90) ;  /* 0x0000000000087947 */ /* 0x000fea0003800000 */
.L_x_88:
[----:B------:R-:W-:Y:S02]  /*4820*/  MOV R2, 0x4840 ;  /* 0x0000484000027802 */ /* 0x000fe40000000f00 */
[----:B----45:R-:W-:Y:S05]  /*4830*/  CALL.REL.NOINC `($__internal_2_$__cuda_sm10x_tcgen05_guardrail_trap_unallocated_columns_being_dealloced) ;  /* 0x00000038008c7944 */ /* 0x030fea0003c00000 */
.L_x_90:
[----:B------:R-:W-:Y:S01]  /*4840*/  NOP ;  /* 0x0000000000007918 */ /* 0x000fe20000000000 */
[----:B---3--:R-:W-:Y:S05]  /*4850*/  EXIT ;  /* 0x000000000000794d */ /* 0x008fea0003800000 */
.L_x_72:
[----:B------:R-:W-:-:S09]  /*4860*/  UISETP.NE.OR UP2, UPT, UR8, 0x3, !UP2 ;  /* 0x000000030800788c */ /* 0x000fd2000d745670 */
[----:B------:R-:W-:Y:S05]  /*4870*/  BRA.U UP2, `(.L_x_91) ;  /* 0x0000000902c87547 */ /* 0x000fea000b800000 */
[----:B------:R-:W1:Y:S01]  /*4880*/  LDCU.64 UR6, c[0x0][0x888] ;  /* 0x00011100ff0677ac */ /* 0x000e620008000a00 */
[----:B------:R-:W2:Y:S01]  /*4890*/  LDC R0, c[0x0][0xb30] ;  /* 0x0002cc00ff007b82 */ /* 0x000ea20000000800 */
[----:B------:R-:W-:Y:S01]  /*48a0*/  IMAD.MOV.U32 R30, RZ, RZ, 0x1 ;  /* 0x00000001ff1e7424 */ /* 0x000fe200078e00ff */
[----:B------:R-:W-:Y:S01]  /*48b0*/  CS2R R28, SRZ ;  /* 0x00000000001c7805 */ /* 0x000fe2000001ff00 */
[----:B------:R-:W4:Y:S01]  /*48c0*/  LDCU.64 UR4, c[0x0][0x890] ;  /* 0x00011200ff0477ac */ /* 0x000f220008000a00 */
[----:B------:R-:W-:Y:S01]  /*48d0*/  IMAD.MOV.U32 R25, RZ, RZ, 0x1000 ;  /* 0x00001000ff197424 */ /* 0x000fe200078e00ff */
[----:B------:R-:W-:-:S03]  /*48e0*/  UMOV UR8, 0x400 ;  /* 0x0000040000087882 */ /* 0x000fc60000000000 */
[----:B------:R-:W3:Y:S01]  /*48f0*/  LDC R19, c[0x0][0x370] ;  /* 0x0000dc00ff137b82 */ /* 0x000ee20000000800 */
[----:B------:R-:W-:-:S07]  /*4900*/  UPLOP3.LUT UP1, UPT, UPT, UPT, UPT, 0x40, 0x4 ;  /* 0x000000000004789c */ /* 0x000fce0003f2e870 */
[----:B------:R-:W3:Y:S01]  /*4910*/  LDC R2, c[0x0][0xb0c] ;  /* 0x0002c300ff027b82 */ /* 0x000ee20000000800 */
[----:B-1----:R-:W-:Y:S02]  /*4920*/  UISETP.NE.U32.AND UP2, UPT, UR6, URZ, UPT ;  /* 0x000000ff0600728c */ /* 0x002fe4000bf45070 */
[----:B------:R-:W-:Y:S02]  /*4930*/  ULEA UR6, UR37, UR8, 0x18 ;  /* 0x0000000825067291 */ /* 0x000fe4000f8ec0ff */
[----:B------:R-:W-:Y:S02]  /*4940*/  UISETP.NE.AND.EX UP2, UPT, UR7, URZ, UPT, UP2 ;  /* 0x000000ff0700728c */ /* 0x000fe4000bf45320 */
[----:B------:R-:W-:Y:S01]  /*4950*/  UIADD3 UR7, UPT, UPT, UR6, 0x1b0, URZ ;  /* 0x000001b006077890 */ /* 0x000fe2000fffe0ff */
[----:B------:R-:W1:Y:S01]  /*4960*/  LDC R18, c[0x0][0xb20] ;  /* 0x0002c800ff127b82 */ /* 0x000e620000000800 */
[----:B----4-:R-:W-:Y:S01]  /*4970*/  UISETP.NE.U32.AND UP3, UPT, UR4, URZ, UPT ;  /* 0x000000ff0400728c */ /* 0x010fe2000bf65070 */
[----:B--2---:R-:W-:Y:S01]  /*4980*/  ISETP.NE.AND P1, PT, R0, 0x1, PT ;  /* 0x000000010000780c */ /* 0x004fe20003f25270 */
[----:B------:R-:W-:-:S02]  /*4990*/  UPRMT UR37, UR37, 0x654, UR7 ;  /* 0x0000065425257896 */ /* 0x000fc40008000007 */
[----:B------:R-:W-:-:S03]  /*49a0*/  UISETP.NE.AND.EX UP3, UPT, UR5, URZ, UPT, UP3 ;  /* 0x000000ff0500728c */ /* 0x000fc6000bf65330 */
[----:B------:R-:W2:Y:S08]  /*49b0*/  LDC.64 R32, c[0x0][0x348] ;  /* 0x0000d200ff207b82 */ /* 0x000eb00000000a00 */
[----:B------:R-:W4:Y:S08]  /*49c0*/  LDC.64 R16, c[0x0][0xb10] ;  /* 0x0002c400ff107b82 */ /* 0x000f300000000a00 */
[----:B------:R-:W1:Y:S08]  /*49d0*/  LDC.64 R6, c[0x0][0xb18] ;  /* 0x0002c600ff067b82 */ /* 0x000e700000000a00 */
[----:B------:R-:W1:Y:S08]  /*49e0*/  LDC.64 R4, c[0x0][0xb28] ;  /* 0x0002ca00ff047b82 */ /* 0x000e700000000a00 */
[----:B---3--:R-:W1:Y:S02]  /*49f0*/  LDC R24, c[0x0][0x374] ;  /* 0x0000dd00ff187b82 */ /* 0x008e640000000800 */
.L_x_99:
[C---:B------:R-:W-:Y:S02]  /*4a00*/  LEA R0, R29.reuse, UR6, 0x3 ;  /* 0x000000061d007c11 */ /* 0x040fe4000f8e18ff */
[----:B------:R-:W-:Y:S02]  /*4a10*/  SHF.L.U32 R3, R28, 0x1f, RZ ;  /* 0x0000001f1c037819 */ /* 0x000fe400000006ff */
[----:B------:R-:W-:Y:S02]  /*4a20*/  LEA R20, R29, UR6, 0x4 ;  /* 0x000000061d147c11 */ /* 0x000fe4000f8e20ff */
[----:B---3--:R-:W3:Y:S02]  /*4a30*/  SYNCS.PHASECHK.TRANS64.TRYWAIT P0, [R0+URZ+0x1d0], R3 ;  /* 0x0001d003000075a7 */ /* 0x008ee400080011ff */
[----:B---3--:R-:W-:Y:S05]  /*4a40*/  @!P0 BRA `(.L_x_92) ;  /* 0x00000034006c8947 */ /* 0x008fea0003800000 */
.L_x_192:
[----:B------:R-:W-:Y:S01]  /*4a50*/  ISETP.GE.AND P0, PT, R40, 0x1, PT ;  /* 0x000000012800780c */ /* 0x000fe20003f06270 */
[----:B------:R-:W1:Y:S01]  /*4a60*/  LDS.128 R20, [R20+0x260] ;  /* 0x0002600014147984 */ /* 0x000e620000000c00 */
[----:B------:R-:W-:Y:S01]  /*4a70*/  ISETP.NE.U32.AND P4, PT, RZ, UR4, PT ;  /* 0x00000004ff007c0c */ /* 0x000fe2000bf85070 */
[----:B---3--:R-:W-:Y:S01]  /*4a80*/  VIADD R0, R0, 0x1e0 ;  /* 0x000001e000007836 */ /* 0x008fe20000000000 */
[----:B------:R-:W-:Y:S02]  /*4a90*/  SHF.L.U32 R26, R30, 0x1f, RZ ;  /* 0x0000001f1e1a7819 */ /* 0x000fe400000006ff */
[----:B------:R-:W-:Y:S02]  /*4aa0*/  ISETP.NE.AND.EX P4, PT, RZ, UR5, PT, P4 ;  /* 0x00000005ff007c0c */ /* 0x000fe4000bf85340 */
[----:B------:R-:W-:Y:S01]  /*4ab0*/  PRMT R0, RZ, 0x654, R0 ;  /* 0x00000654ff007816 */ /* 0x000fe20000000000 */
[----:B------:R-:W-:Y:S01]  /*4ac0*/  @!PT LDS RZ, [RZ] ;  /* 0x00000000fffff984 */ /* 0x000fe20000000800 */
[----:B------:R-:W-:Y:S01]  /*4ad0*/  @!PT LDS RZ, [RZ] ;  /* 0x00000000fffff984 */ /* 0x000fe20000000800 */
[----:B------:R-:W-:Y:S01]  /*4ae0*/  @!PT LDS RZ, [RZ] ;  /* 0x00000000fffff984 */ /* 0x000fe20000000800 */
[----:B------:R-:W-:Y:S01]  /*4af0*/  @!PT LDS RZ, [RZ] ;  /* 0x00000000fffff984 */ /* 0x000fe20000000800 */
[----:B------:R3:W-:Y:S06]  /*4b00*/  MEMBAR.ALL.CTA ;  /* 0x0000000000007992 */ /* 0x0007ec0000008000 */
[----:B---3--:R-:W3:Y:S02]  /*4b10*/  FENCE.VIEW.ASYNC.S ;  /* 0x00000000000073c6 */ /* 0x008ee40000000000 */
[----:B---3--:R3:W-:Y:S01]  /*4b20*/  SYNCS.ARRIVE.TRANS64.RED.A1T0 RZ, [R0+URZ], RZ ;  /* 0x000000ff00ff79a7 */ /* 0x0087e200081004ff */
[----:B-1----:R-:W-:Y:S11]  /*4b30*/  LOP3.LUT P3, RZ, R22, 0x1, RZ, 0xc0, !PT ;  /* 0x0000000116ff7812 */ /* 0x002ff6000786c0ff */
[----:B------:R-:W-:Y:S02]  /*4b40*/  @!UPT UIADD3 URZ, UPT, UPT, URZ, URZ, URZ ;  /* 0x000000fffffff290 */ /* 0x000fe4000fffe0ff */
[----:B------:R-:W-:Y:S02]  /*4b50*/  @P3 MOV R13, R20 ;  /* 0x00000014000d3202 */ /* 0x000fe40000000f00 */
[----:B------:R-:W-:Y:S01]  /*4b60*/  @P3 LOP3.LUT R8, R21, 0xffff, RZ, 0xc0, !PT ;  /* 0x0000ffff15083812 */ /* 0x000fe200078ec0ff */
[----:B---3--:R-:W-:Y:S06]  /*4b70*/  @!P0 BRA `(.L_x_93) ;  /* 0x0000000000a48947 */ /* 0x008fec0003800000 */
[----:B------:R-:W-:Y:S01]  /*4b80*/  IMAD.HI.U32 R31, R24, R7, RZ ;  /* 0x00000007181f7227 */ /* 0x000fe200078e00ff */
[----:B------:R-:W-:Y:S02]  /*4b90*/  ISETP.NE.AND P0, PT, R6, 0x1, PT ;  /* 0x000000010600780c */ /* 0x000fe40003f05270 */
[----:B------:R-:W-:Y:S01]  /*4ba0*/  ISETP.NE.AND P2, PT, R40, 0x1, PT ;  /* 0x000000012800780c */ /* 0x000fe20003f45270 */
[----:B----4-:R-:W-:Y:S01]  /*4bb0*/  IMAD.HI.U32 R34, R19, R16, RZ ;  /* 0x0000001013227227 */ /* 0x010fe200078e00ff */
[----:B------:R-:W-:Y:S02]  /*4bc0*/  SHF.R.U32.HI R31, RZ, R18, R31 ;  /* 0x00000012ff1f7219 */ /* 0x000fe4000001161f */
[----:B------:R-:W-:Y:S01]  /*4bd0*/  ISETP.NE.AND P5, PT, R2, 0x1, PT ;  /* 0x000000010200780c */ /* 0x000fe20003fa5270 */
[----:B------:R-:W-:Y:S01]  /*4be0*/  IMAD.HI.U32 R36, R13, R16, RZ ;  /* 0x000000100d247227 */ /* 0x000fe200078e00ff */
[----:B------:R-:W-:Y:S02]  /*4bf0*/  SHF.R.U32.HI R34, RZ, R17, R34 ;  /* 0x00000011ff227219 */ /* 0x000fe40000011622 */
[----:B------:R-:W-:Y:S01]  /*4c00*/  SEL R3, R24, R31, !P0 ;  /* 0x0000001f18037207 */ /* 0x000fe20004000000 */
[C---:B------:R-:W-:Y:S01]  /*4c10*/  IMAD.HI.U32 R31, R8.reuse, R7, RZ ;  /* 0x00000007081f7227 */ /* 0x040fe200078e00ff */
[----:B------:R-:W-:Y:S02]  /*4c20*/  SEL R11, R19, R34, !P5 ;  /* 0x00000022130b7207 */ /* 0x000fe40006800000 */
[----:B------:R-:W-:Y:S01]  /*4c30*/  SHF.R.U32.HI R36, RZ, R17, R36 ;  /* 0x00000011ff247219 */ /* 0x000fe20000011624 */
[----:B------:R-:W-:Y:S01]  /*4c40*/  IMAD.HI.U32 R38, R3, R4, RZ ;  /* 0x0000000403267227 */ /* 0x000fe200078e00ff */
[----:B------:R-:W-:Y:S03]  /*4c50*/  SHF.R.U32.HI R31, RZ, R18, R31 ;  /* 0x00000012ff1f7219 */ /* 0x000fe6000001161f */
[----:B------:R-:W-:Y:S01]  /*4c60*/  IMAD.HI.U32 R34, R11, R4, RZ ;  /* 0x000000040b227227 */ /* 0x000fe200078e00ff */
[----:B------:R-:W-:Y:S02]  /*4c70*/  @P2 SHF.R.U32.HI R3, RZ, R5, R38 ;  /* 0x00000005ff032219 */ /* 0x000fe40000011626 */
[----:B------:R-:W-:Y:S02]  /*4c80*/  SEL R9, R8, R31, !P0 ;  /* 0x0000001f08097207 */ /* 0x000fe40004000000 */
[----:B------:R-:W-:Y:S01]  /*4c90*/  @P2 SHF.R.U32.HI R11, RZ, R5, R34 ;  /* 0x00000005ff0b2219 */ /* 0x000fe20000011622 */
[C---:B------:R-:W-:Y:S01]  /*4ca0*/  IMAD R10, R40.reuse, R3, RZ ;  /* 0x00000003280a7224 */ /* 0x040fe200078e02ff */
[----:B------:R-:W-:Y:S01]  /*4cb0*/  SEL R3, R13, R36, !P5 ;  /* 0x000000240d037207 */ /* 0x000fe20006800000 */
[C---:B------:R-:W-:Y:S03]  /*4cc0*/  IMAD.HI.U32 R14, R9.reuse, R4, RZ ;  /* 0x00000004090e7227 */ /* 0x040fe600078e00ff */
[----:B------:R-:W-:Y:S01]  /*4cd0*/  ISETP.GE.AND P0, PT, R9, R10, PT ;  /* 0x0000000a0900720c */ /* 0x000fe20003f06270 */
[C---:B------:R-:W-:Y:S01]  /*4ce0*/  IMAD R12, R40.reuse, R11, RZ ;  /* 0x0000000b280c7224 */ /* 0x040fe200078e02ff */
[-C--:B------:R-:W-:Y:S04]  /*4cf0*/  SHF.R.U32.HI R14, RZ, R5.reuse, R14 ;  /* 0x00000005ff0e7219 */ /* 0x080fe8000001160e */
[----:B------:R-:W-:Y:S02]  /*4d00*/  ISETP.GE.OR P0, PT, R3, R12, P0 ;  /* 0x0000000c0300720c */ /* 0x000fe40000706670 */
[----:B------:R-:W-:Y:S05]  /*4d10*/  SEL R15, R9, R14, !P2 ;  /* 0x0000000e090f7207 */ /* 0x000fea0005000000 */
[----:B------:R-:W-:Y:S04]  /*4d20*/  IMAD.MOV R14, RZ, RZ, -R15 ;  /* 0x000000ffff0e7224 */ /* 0x000fe800078e0a0f */
[----:B------:R-:W-:Y:S02]  /*4d30*/  IMAD R14, R40, R14, R9 ;  /* 0x0000000e280e7224 */ /* 0x000fe400078e0209 */
[C---:B------:R-:W-:Y:S05]  /*4d40*/  @!P0 IMAD.HI.U32 R10, R3.reuse, R4, RZ ;  /* 0x00000004030a8227 */ /* 0x040fea00078e00ff */
[----:B------:R-:W-:Y:S04]  /*4d50*/  @!P0 SHF.R.U32.HI R10, RZ, R5, R10 ;  /* 0x00000005ff0a8219 */ /* 0x000fe8000001160a */
[----:B------:R-:W-:Y:S01]  /*4d60*/  @!P0 SEL R0, R3, R10, !P2 ;  /* 0x0000000a03008207 */ /* 0x000fe20005000000 */
[----:B------:R-:W-:Y:S03]  /*4d70*/  IMAD.MOV R10, RZ, RZ, -R3 ;  /* 0x000000ffff0a7224 */ /* 0x000fe600078e0a03 */
[----:B------:R-:W-:Y:S01]  /*4d80*/  @!P0 IADD3 R15, PT, PT, R15, -R0, RZ ;  /* 0x800000000f0f8210 */ /* 0x000fe20007ffe0ff */
[----:B------:R-:W-:Y:S01]  /*4d90*/  @!P0 IMAD R0, R11, R14, R0 ;  /* 0x0000000e0b008224 */ /* 0x000fe200078e0200 */
[----:B------:R-:W-:Y:S01]  /*4da0*/  IADD3 R11, PT, PT, -R9, RZ, RZ ;  /* 0x000000ff090b7210 */ /* 0x000fe20007ffe1ff */
[----:B------:R-:W-:Y:S02]  /*4db0*/  IMAD R13, R2, R10, R13 ;  /* 0x0000000a020d7224 */ /* 0x000fe400078e020d */
[----:B------:R-:W-:Y:S02]  /*4dc0*/  @!P0 IMAD R9, R15, R40, R3 ;  /* 0x000000280f098224 */ /* 0x000fe400078e0203 */
[----:B------:R-:W-:Y:S02]  /*4dd0*/  @!P0 IMAD.MOV.U32 R3, RZ, RZ, R0 ;  /* 0x000000ffff038224 */ /* 0x000fe400078e0000 */
[----:B------:R-:W-:Y:S02]  /*4de0*/  IMAD R8, R6, R11, R8 ;  /* 0x0000000b06087224 */ /* 0x000fe400078e0208 */
[----:B------:R-:W-:Y:S02]  /*4df0*/  IMAD R13, R3, R2, R13 ;  /* 0x00000002030d7224 */ /* 0x000fe400078e020d */
[----:B------:R-:W-:Y:S02]  /*4e00*/  IMAD R8, R9, R6, R8 ;  /* 0x0000000609087224 */ /* 0x000fe400078e0208 */
.L_x_93:
[----:B------:R-:W-:Y:S05]  /*4e10*/  BRA.U UP1, `(.L_x_94) ;  /* 0x0000000101107547 */ /* 0x000fea000b800000 */
[----:B------:R-:W-:Y:S04]  /*4e20*/  MOV R0, UR13 ;  /* 0x0000000d00007c02 */ /* 0x000fe80008000f00 */
[----:B------:R-:W-:Y:S04]  /*4e30*/  SHF.L.U32 R3, R0, 0x1f, RZ ;  /* 0x0000001f00037819 */ /* 0x000fe800000006ff */
[----:B------:R-:W1:Y:S02]  /*4e40*/  SYNCS.PHASECHK.TRANS64.TRYWAIT P0, [UR6+0x1c8], R3 ;  /* 0x0001c803ff0075a7 */ /* 0x000e640008001106 */
[----:B-1----:R-:W-:Y:S05]  /*4e50*/  @!P0 BRA `(.L_x_95) ;  /* 0x00000030007c8947 */ /* 0x002fea0003800000 */
.L_x_94:
[----:B------:R-:W-:Y:S05]  /*4e60*/  BRA.U !UP3, `(.L_x_96) ;  /* 0x000000010b347547 */ /* 0x000fea000b800000 */
[----:B------:R-:W-:Y:S01]  /*4e70*/  UPLOP3.LUT UP0, UPT, UPT, UPT, UP2, 0x80, 0x8 ;  /* 0x000000000008789c */ /* 0x000fe20003f0f020 */
[----:B-1----:R-:W-:Y:S02]  /*4e80*/  HFMA2 R0, -RZ, RZ, 0, 5.9604644775390625e-08 ;  /* 0x00000001ff007431 */ /* 0x002fe400000001ff */
[----:B------:R-:W-:Y:S03]  /*4e90*/  IMAD.MOV.U32 R98, RZ, RZ, 0x1 ;  /* 0x00000001ff627424 */ /* 0x000fe600078e00ff */
[----:B------:R-:W-:Y:S05]  /*4ea0*/  PLOP3.LUT P0, PT, PT, PT, UP0, 0x80, 0x8 ;  /* 0x000000000008781c */ /* 0x000fea0003f0f008 */
[----:B------:R-:W1:Y:S01]  /*4eb0*/  @UP0 LDCU.64 UR8, c[0x0][0x888] ;  /* 0x00011100ff0807ac */ /* 0x000e620008000a00 */
[----:B------:R-:W-:Y:S07]  /*4ec0*/  @UP0 UIMAD UR7, UR36, UR4, URZ ;  /* 0x00000004240702a4 */ /* 0x000fee000f8e02ff */
[----:B------:R-:W-:Y:S01]  /*4ed0*/  @!P0 PRMT R98, R0, 0x7610, R98 ;  /* 0x0000761000628816 */ /* 0x000fe20000000062 */
[----:B-1----:R-:W-:Y:S03]  /*4ee0*/  @UP0 UIMAD.WIDE UR8, UR7, 0x4, UR8 ;  /* 0x00000004070808a5 */ /* 0x002fe6000f8e0208 */
[----:B------:R-:W1:Y:S03]  /*4ef0*/  @!UP0 LDCU UR7, c[0x0][0x880] ;  /* 0x00011000ff0787ac */ /* 0x000e660008000800 */
[----:B------:R-:W-:Y:S01]  /*4f00*/  IMAD.U32 R10, RZ, RZ, UR8 ;  /* 0x00000008ff0a7e24 */ /* 0x000fe2000f8e00ff */
[----:B------:R-:W-:Y:S05]  /*4f10*/  MOV R11, UR9 ;  /* 0x00000009000b7c02 */ /* 0x000fea0008000f00 */
[----:B-----5:R3:W5:Y:S02]  /*4f20*/  @P0 LDG.E R48, desc[UR40][R10.64] ;  /* 0x000000280a300981 */ /* 0x020764000c1e1900 */
[----:B-1-3--:R-:W-:Y:S07]  /*4f30*/  @!P0 IMAD.U32 R48, RZ, RZ, UR7 ;  /* 0x00000007ff308e24 */ /* 0x00afee000f8e00ff */
.L_x_96:
[----:B-----5:R-:W-:Y:S01]  /*4f40*/  @!P4 ISETP.EQ.AND P5, PT, R48, RZ, PT ;  /* 0x000000ff3000c20c */ /* 0x020fe20003fa2270 */
[----:B------:R-:W-:Y:S01]  /*4f50*/  @!UPT UIADD3 URZ, UPT, UPT, URZ, URZ, URZ ;  /* 0x000000fffffff290 */ /* 0x000fe2000fffe0ff */
[----:B------:R-:W-:Y:S11]  /*4f60*/  @!P4 BRA `(.L_x_97) ;  /* 0x000000000014c947 */ /* 0x000ff60003800000 */
[----:B------:R-:W-:Y:S02]  /*4f70*/  LOP3.LUT P0, RZ, R98, 0xff, RZ, 0xc0, !PT ;  /* 0x000000ff62ff7812 */ /* 0x000fe4000780c0ff */
[----:B------:R-:W-:Y:S04]  /*4f80*/  PLOP3.LUT P5, PT, PT, PT, UP0, 0x80, 0x8 ;  /* 0x000000000008781c */ /* 0x000fe80003faf008 */
[----:B------:R-:W-:Y:S07]  /*4f90*/  PLOP3.LUT P5, PT, P5, PT, PT, 0x8, 0x80 ;  /* 0x000000000080781c */ /* 0x000fee0002fae170 */
[----:B------:R-:W-:Y:S11]  /*4fa0*/  @P0 ISETP.EQ.AND P5, PT, R48, RZ, PT ;  /* 0x000000ff3000020c */ /* 0x000ff60003fa2270 */
[----:B------:R-:W-:Y:S02]  /*4fb0*/  @!UPT UIADD3 URZ, UPT, UPT, URZ, URZ, URZ ;  /* 0x000000fffffff290 */ /* 0x000fe4000fffe0ff */
.L_x_97:
[----:B------:R-:W3:Y:S01]  /*4fc0*/  SYNCS.PHASECHK.TRANS64.TRYWAIT P4, [UR6+0x1b8], R26 ;  /* 0x0001b81aff0075a7 */ /* 0x000ee20008081106 */
[----:B------:R-:W-:Y:S01]  /*4fd0*/  @P3 SHF.R.U32.HI R27, RZ, 0x10, R21 ;  /* 0x00000010ff1b3819 */ /* 0x000fe20000011615 */
[----:B------:R-:W-:Y:S01]  /*4fe0*/  VIADD R29, R29, 0x1 ;  /* 0x000000011d1d7836 */ /* 0x000fe20000000000 */
[----:B------:R-:W5:Y:S08]  /*4ff0*/  LDC.64 R14, c[0x0][0xb10] ;  /* 0x0002c400ff0e7b82 */ /* 0x000f700000000a00 */
[----:B------:R-:W2:Y:S08]  /*5000*/  LDC.64 R10, c[0x0][0xb18] ;  /* 0x0002c600ff0a7b82 */ /* 0x000eb00000000a00 */
[----:B-1----:R-:W1:Y:S08]  /*5010*/  @!P1 LDC R0, c[0x0][0xb20] ;  /* 0x0002c800ff009b82 */ /* 0x002e700000000800 */
[----:B------:R-:W4:Y:S01]  /*5020*/  @!P1 LDC R3, c[0x0][0xb0c] ;  /* 0x0002c300ff039b82 */ /* 0x000f220000000800 */
[----:B-----5:R-:W-:Y:S05]  /*5030*/  @!P1 IMAD.HI.U32 R14, R13, R14, RZ ;  /* 0x0000000e0d0e9227 */ /* 0x020fea00078e00ff */
[----:B------:R-:W-:Y:S01]  /*5040*/  @!P1 SHF.R.U32.HI R14, RZ, R15, R14 ;  /* 0x0000000fff0e9219 */ /* 0x000fe2000001160e */
[----:B--2---:R-:W-:Y:S01]  /*5050*/  @!P1 IMAD.HI.U32 R11, R8, R11, RZ ;  /* 0x0000000b080b9227 */ /* 0x004fe200078e00ff */
[----:B------:R-:W-:Y:S04]  /*5060*/  @!P1 ISETP.NE.AND P0, PT, R10, 0x1, PT ;  /* 0x000000010a00980c */ /* 0x000fe80003f05270 */
[----:B-1----:R-:W-:Y:S02]  /*5070*/  @!P1 SHF.R.U32.HI R9, RZ, R0, R11 ;  /* 0x00000000ff099219 */ /* 0x002fe4000001160b */
[----:B----4-:R-:W-:Y:S02]  /*5080*/  @!P1 ISETP.NE.AND P2, PT, R3, 0x1, PT ;  /* 0x000000010300980c */ /* 0x010fe40003f45270 */
[----:B------:R-:W-:Y:S02]  /*5090*/  @!P1 SEL R9, R8, R9, !P0 ;  /* 0x0000000908099207 */ /* 0x000fe40004000000 */
[----:B------:R-:W-:Y:S02]  /*50a0*/  ELECT P0, URZ, PT ;  /* 0x0000000000ff782f */ /* 0x000fe40003800000 */
[----:B------:R-:W-:Y:S05]  /*50b0*/  @!P1 SEL R14, R13, R14, !P2 ;  /* 0x0000000e0d0e9207 */ /* 0x000fea0005000000 */
[----:B------:R-:W-:Y:S02]  /*50c0*/  @!P1 IMAD.IADD R0, R9, 0x1, -R14 ;  /* 0x0000000109009824 */ /* 0x000fe400078e0a0e */
[----:B------:R-:W-:Y:S02]  /*50d0*/  @!P1 IMAD.IADD R9, R14, 0x1, -R9 ;  /* 0x000000010e099824 */ /* 0x000fe400078e0a09 */
[----:B------:R-:W-:Y:S02]  /*50e0*/  @!P1 IMAD R13, R0, R3, R13 ;  /* 0x00000003000d9224 */ /* 0x000fe400078e020d */
[----:B------:R-:W-:Y:S01]  /*50f0*/  @!P1 IMAD R8, R9, R10, R8 ;  /* 0x0000000a09089224 */ /* 0x000fe200078e0208 */
[----:B---3--:R-:W-:Y:S06]  /*5100*/  @!P4 BRA `(.L_x_98) ;  /* 0x0000002c00e8c947 */ /* 0x008fec0003800000 */
.L_x_195:
[----:B------:R-:W-:Y:S01]  /*5110*/  PLOP3.LUT P5, PT, P5, P0, PT, 0xf2, 0x2f ;  /* 0x00000000002f781c */ /* 0x000fe20002fa1e72 */
[----:B------:R-:W-:Y:S01]  /*5120*/  UMOV UR14, 0x0 ;  /* 0x00000000000e7882 */ /* 0x000fe20000000000 */
[----:B------:R-:W-:Y:S01]  /*5130*/  LOP3.LUT R30, R30, 0x1, RZ, 0x3c, !PT ;  /* 0x000000011e1e7812 */ /* 0x000fe200078e3cff */
[----:B------:R-:W-:Y:S01]  /*5140*/  UMOV UR15, 0x10000000 ;  /* 0x10000000000f7882 */ /* 0x000fe20000000000 */
[----:B------:R-:W-:Y:S01]  /*5150*/  UMOV UR12, UR36 ;  /* 0x00000024000c7c82 */ /* 0x000fe20008000000 */
[----:B------:R-:W-:Y:S08]  /*5160*/  @P3 R2UR UR36, R27 ;  /* 0x000000001b2432ca */ /* 0x000ff000000e0000 */
[----:B-1----:R-:W-:Y:S01]  /*5170*/  @!P5 IADD3 R3, P0, PT, R32, 0x580, RZ ;  /* 0x000005802003d810 */ /* 0x002fe20007f1e0ff */
[----:B------:R-:W-:Y:S01]  /*5180*/  @!P5 IMAD.SHL.U32 R97, R97, 0x40, RZ ;  /* 0x000000406161d824 */ /* 0x000fe200078e00ff */
[----:B------:R-:W-:Y:S01]  /*5190*/  VOTEU.ALL UP1, P5 ;  /* 0x0000000000ff7886 */ /* 0x000fe20002820000 */
[----:B------:R-:W-:Y:S01]  /*51a0*/  @!P5 IMAD.SHL.U32 R99, R99, 0x40, RZ ;  /* 0x000000406363d824 */ /* 0x000fe200078e00ff */
[----:B------:R-:W-:Y:S01]  /*51b0*/  @!P5 R2UR UR8, R3 ;  /* 0x000000000308d2ca */ /* 0x000fe200000e0000 */
[----:B------:R-:W-:Y:S01]  /*51c0*/  @!P5 IMAD.X R0, RZ, RZ, R33, P0 ;  /* 0x000000ffff00d224 */ /* 0x000fe200000e0621 */
[----:B------:R-:W-:Y:S01]  /*51d0*/  @!P5 R2UR UR10, R97 ;  /* 0x00000000610ad2ca */ /* 0x000fe200000e0000 */
[----:B------:R-:W-:Y:S01]  /*51e0*/  @!UP1 UIADD3 UR9, UPT, UPT, UR6, 0x1b0, URZ ;  /* 0x000001b006099890 */ /* 0x000fe2000fffe0ff */
[----:B------:R-:W-:Y:S01]  /*51f0*/  @!P5 R2UR UR11, R99 ;  /* 0x00000000630bd2ca */ /* 0x000fe200000e0000 */
[----:B------:R-:W-:Y:S01]  /*5200*/  IMAD.IADD R97, R8, 0x1, R81 ;  /* 0x0000000108617824 */ /* 0x000fe200078e0251 */
[----:B------:R-:W-:Y:S01]  /*5210*/  @!P5 R2UR UR7, R0 ;  /* 0x000000000007d2ca */ /* 0x000fe200000e0000 */
[----:B------:R-:W-:Y:S01]  /*5220*/  IMAD.IADD R99, R13, 0x1, R96 ;  /* 0x000000010d637824 */ /* 0x000fe200078e0260 */
[C---:B------:R-:W-:Y:S04]  /*5230*/  ISETP.NE.AND P0, PT, R29.reuse, 0x2, PT ;  /* 0x000000021d00780c */ /* 0x040fe80003f05270 */
[----:B------:R-:W-:Y:S01]  /*5240*/  SEL R3, RZ, 0x1, P0 ;  /* 0x00000001ff037807 */ /* 0x000fe20000000000 */
[----:B------:R-:W-:Y:S01]  /*5250*/  IMAD.U32 R10, RZ, RZ, UR8 ;  /* 0x00000008ff0a7e24 */ /* 0x000fe2000f8e00ff */
[----:B------:R-:W-:Y:S01]  /*5260*/  @!UP1 UIADD3 UR8, UPT, UPT, UR6, 0x400, URZ ;  /* 0x0000040006089890 */ /* 0x000fe2000fffe0ff */
[----:B------:R-:W-:Y:S01]  /*5270*/  SEL R29, R29, RZ, P0 ;  /* 0x000000ff1d1d7207 */ /* 0x000fe20000000000 */
[----:B------:R-:W-:Y:S01]  /*5280*/  VOTEU.ALL UP1, P5 ;  /* 0x0000000000ff7886 */ /* 0x000fe20002820000 */
[----:B------:R-:W-:Y:S02]  /*5290*/  LOP3.LUT R28, R28, R3, RZ, 0x3c, !PT ;  /* 0x000000031c1c7212 */ /* 0x000fe400078e3cff */
[----:B------:R-:W-:Y:S01]  /*52a0*/  IMAD.U32 R11, RZ, RZ, UR7 ;  /* 0x00000007ff0b7e24 */ /* 0x000fe2000f8e00ff */
[----:B------:R-:W-:Y:S04]  /*52b0*/  @!P5 R2UR UR16, R10 ;  /* 0x000000000a10d2ca */ /* 0x000fe800000e0000 */
[----:B------:R-:W-:Y:S11]  /*52c0*/  @!P5 R2UR UR17, R11 ;  /* 0x000000000b11d2ca */ /* 0x000ff600000e0000 */
[----:B------:R-:W-:Y:S02]  /*52d0*/  @!UPT UIADD3 URZ, UPT, UPT, URZ, URZ, URZ ;  /* 0x000000fffffff290 */ /* 0x000fe4000fffe0ff */
[----:B------:R3:W-:Y:S01]  /*52e0*/  @!UP1 UTMALDG.3D [UR8], [UR16], desc[UR14] ;  /* 0x00000e08100095b4 */ /* 0x0007e20008011000 */
[----:B------:R3:W-:Y:S01]  /*52f0*/  @!P5 SYNCS.ARRIVE.TRANS64.RED.A0TR RZ, [UR6+0x1b0], R25 ;  /* 0x0001b019ffffd9a7 */ /* 0x0007e20008300406 */
[----:B------:R-:W-:Y:S01]  /*5300*/  UPLOP3.LUT UP1, UPT, UPT, UPT, UPT, 0x80, 0x8 ;  /* 0x000000000008789c */ /* 0x000fe20003f2f070 */
[----:B------:R-:W-:Y:S01]  /*5310*/  SYNCS.ARRIVE.TRANS64.RED.A1T0 RZ, [UR37], RZ ;  /* 0x000000ffffff79a7 */ /* 0x000fe20008100425 */
[----:B------:R-:W-:Y:S09]  /*5320*/  @P3 BRA `(.L_x_99) ;  /* 0xfffffff400b43947 */ /* 0x000ff2000383ffff */
[----:B------:R-:W-:Y:S07]  /*5330*/  MOV R0, UR6 ;  /* 0x0000000600007c02 */ /* 0x000fee0008000f00 */
.L_x_100:
[----:B-1----:R-:W-:-:S04]  /*5340*/  SHF.L.U32 R3, R30, 0x1f, RZ ;  /* 0x0000001f1e037819 */ /* 0x002fc800000006ff */
[----:B------:R1:W2:Y:S03]  /*5350*/  SYNCS.PHASECHK.TRANS64.TRYWAIT P0, [R0+URZ+0x1b8], R3 ;  /* 0x0001b803000075a7 */ /* 0x0002a600080011ff */
[----:B--2---:R-:W-:Y:S05]  /*5360*/  @!P0 NANOSLEEP.SYNCS 0x989680 ;  /* 0x009896800000895d */ /* 0x004fea0003900000 */
[----:B------:R-:W2:Y:S02]  /*5370*/  @!P0 SYNCS.PHASECHK.TRANS64 P0, [R0+URZ+0x1b8], R3 ;  /* 0x0001b803000085a7 */ /* 0x000ea400080010ff */
[----:B--23--:R-:W-:Y:S05]  /*5380*/  @P0 EXIT ;  /* 0x000000000000094d */ /* 0x00cfea0003800000 */
[----:B------:R-:W-:Y:S05]  /*5390*/  BRA `(.L_x_100) ;  /* 0xfffffffc00e87947 */ /* 0x000fea000383ffff */
.L_x_91:
[----:B------:R-:W-:-:S06]  /*53a0*/  UISETP.GE.AND UP1, UPT, UR8, 0x4, UPT ;  /* 0x000000040800788c */ /* 0x000fcc000bf26270 */
[----:B------:R-:W-:-:S13]  /*53b0*/  PLOP3.LUT P0, PT, PT, PT, UP1, 0x80, 0x8 ;  /* 0x000000000008781c */ /* 0x000fda0003f0f018 */
[----:B------:R-:W-:Y:S05]  /*53c0*/  @!P0 EXIT ;  /* 0x000000000000894d */ /* 0x000fea0003800000 */
[----:B------:R-:W-:Y:S01]  /*53d0*/  BAR.SYNC.DEFER_BLOCKING 0x6, 0xa0 ;  /* 0x0182800000007b1d */ /* 0x000fe20000010000 */
[C---:B------:R-:W-:Y:S02]  /*53e0*/  IMAD.SHL.U32 R5, R103.reuse, 0x40, RZ ;  /* 0x0000004067057824 */ /* 0x040fe400078e00ff */
[----:B------:R-:W-:Y:S02]  /*53f0*/  HFMA2 R113, -RZ, RZ, 0, 0 ;  /* 0x00000000ff717431 */ /* 0x000fe400000001ff */
[C---:B------:R-:W-:Y:S01]  /*5400*/  IMAD.SHL.U32 R0, R103.reuse, 0x20, RZ ;  /* 0x0000002067007824 */ /* 0x040fe200078e00ff */
[----:B------:R-:W-:Y:S01]  /*5410*/  CS2R R108, SRZ ;  /* 0x00000000006c7805 */ /* 0x000fe2000001ff00 */
[----:B------:R-:W-:Y:S01]  /*5420*/  IMAD.SHL.U32 R105, R103, 0x8, RZ ;  /* 0x0000000867697824 */ /* 0x000fe200078e00ff */
[----:B------:R-:W-:Y:S01]  /*5430*/  UMOV UR43, 0x400 ;  /* 0x00000400002b7882 */ /* 0x000fe20000000000 */
[----:B------:R-:W-:Y:S01]  /*5440*/  LOP3.LUT R2, R5, 0x180, RZ, 0xc0, !PT ;  /* 0x0000018005027812 */ /* 0x000fe200078ec0ff */
[----:B------:R-:W-:Y:S01]  /*5450*/  ULEA UR43, UR37, UR43, 0x18 ;  /* 0x0000002b252b7291 */ /* 0x000fe2000f8ec0ff */
[----:B------:R-:W1:Y:S01]  /*5460*/  LDC R101, c[0x0][0x370] ;  /* 0x0000dc00ff657b82 */ /* 0x000e620000000800 */
[----:B------:R-:W-:Y:S01]  /*5470*/  LOP3.LUT R0, R0, 0xc00, RZ, 0xc0, !PT ;  /* 0x00000c0000007812 */ /* 0x000fe200078ec0ff */
[C---:B------:R-:W-:Y:S01]  /*5480*/  IMAD.U32 R46, R103.reuse, 0x10000, RZ ;  /* 0x00010000672e7824 */ /* 0x040fe200078e00ff */
[----:B------:R-:W-:Y:S01]  /*5490*/  LOP3.LUT R105, R2, 0x30, R105, 0xf8, !PT ;  /* 0x0000003002697812 */ /* 0x000fe200078ef869 */
[C---:B------:R-:W-:Y:S01]  /*54a0*/  IMAD.SHL.U32 R2, R103.reuse, 0x2, RZ ;  /* 0x0000000267027824 */ /* 0x040fe200078e00ff */
[--C-:B------:R-:W-:Y:S01]  /*54b0*/  LOP3.LUT R0, R0, 0x40, R5.reuse, 0xf8, !PT ;  /* 0x0000004000007812 */ /* 0x100fe200078ef805 */
[----:B------:R-:W-:Y:S01]  /*54c0*/  IMAD.SHL.U32 R104, R103, 0x10, RZ ;  /* 0x0000001067687824 */ /* 0x000fe200078e00ff */
[----:B------:R-:W-:Y:S01]  /*54d0*/  UIADD3 UR4, UPT, UPT, UR43, 0x1400, URZ ;  /* 0x000014002b047890 */ /* 0x000fe2000fffe0ff */
[----:B------:R-:W2:Y:S01]  /*54e0*/  LDC R42, c[0x0][0xb0c] ;  /* 0x0002c300ff2a7b82 */ /* 0x000ea20000000800 */
[----:B------:R-:W-:Y:S01]  /*54f0*/  LOP3.LUT R105, R105, 0x20, R2, 0x78, !PT ;  /* 0x0000002069697812 */ /* 0x000fe200078e7802 */
[----:B------:R-:W-:Y:S01]  /*5500*/  IMAD.MOV.U32 R44, RZ, RZ, RZ ;  /* 0x000000ffff2c7224 */ /* 0x000fe200078e00ff */
[----:B------:R-:W-:Y:S01]  /*5510*/  LOP3.LUT R0, R0, 0x200, R5, 0xf8, !PT ;  /* 0x0000020000007812 */ /* 0x000fe200078ef805 */
[----:B------:R-:W-:Y:S01]  /*5520*/  IMAD.MOV.U32 R110, RZ, RZ, RZ ;  /* 0x000000ffff6e7224 */ /* 0x000fe200078e00ff */
[----:B------:R-:W-:Y:S01]  /*5530*/  LOP3.LUT R46, R46, 0x600000, RZ, 0xc0, !PT ;  /* 0x006000002e2e7812 */ /* 0x000fe200078ec0ff */
[----:B------:R-:W-:Y:S01]  /*5540*/  IMAD.U32 R111, RZ, RZ, UR4 ;  /* 0x00000004ff6f7e24 */ /* 0x000fe2000f8e00ff */
[----:B------:R-:W4:Y:S01]  /*5550*/  LDS R3, [UR43+0x280] ;  /* 0x0002802bff037984 */ /* 0x000f220008000800 */
[----:B------:R-:W1:Y:S01]  /*5560*/  LDC R100, c[0x0][0xb20] ;  /* 0x0002c800ff647b82 */ /* 0x000e620000000800 */
[----:B------:R-:W-:Y:S01]  /*5570*/  LOP3.LUT R105, R0, R105, RZ, 0xfc, !PT ;  /* 0x0000006900697212 */ /* 0x000fe200078efcff */
[----:B------:R-:W1:Y:S01]  /*5580*/  LDCU.64 UR46, c[0x0][0x348] ;  /* 0x00006900ff2e77ac */ /* 0x000e620008000a00 */
[----:B------:R-:W-:-:S02]  /*5590*/  LOP3.LUT R104, R104, 0x20, RZ, 0xc0, !PT ;  /* 0x0000002068687812 */ /* 0x000fc400078ec0ff */
[----:B------:R-:W-:Y:S01]  /*55a0*/  IADD3 R5, PT, PT, R105, UR43, RZ ;  /* 0x0000002b69057c10 */ /* 0x000fe2000fffe0ff */
[----:B------:R-:W1:Y:S02]  /*55b0*/  LDCU.64 UR38, c[0x0][0x888] ;  /* 0x00011100ff2677ac */ /* 0x000e640008000a00 */
[----:B------:R-:W1:Y:S01]  /*55c0*/  LDC R41, c[0x0][0xb30] ;  /* 0x0002cc00ff297b82 */ /* 0x000e620000000800 */
[----:B------:R-:W-:Y:S01]  /*55d0*/  IADD3 R104, PT, PT, -R104, 0x400, R5 ;  /* 0x0000040068687810 */ /* 0x000fe20007ffe105 */
[----:B------:R-:W-:-:S06]  /*55e0*/  UIADD3 UR42, UPT, UPT, UR43, 0x400, URZ ;  /* 0x000004002b2a7890 */ /* 0x000fcc000fffe0ff */
[----:B------:R-:W1:Y:S08]  /*55f0*/  LDC.64 R90, c[0x0][0xb10] ;  /* 0x0002c400ff5a7b82 */ /* 0x000e700000000a00 */
[----:B------:R-:W1:Y:S08]  /*5600*/  LDC.64 R38, c[0x0][0xb18] ;  /* 0x0002c600ff267b82 */ /* 0x000e700000000a00 */
[----:B------:R-:W1:Y:S01]  /*5610*/  LDC.64 R86, c[0x0][0x888] ;  /* 0x00022200ff567b82 */ /* 0x000e620000000a00 */
[----:B----4-:R-:W-:-:S07]  /*5620*/  IMAD.IADD R46, R3, 0x1, R46 ;  /* 0x00000001032e7824 */ /* 0x010fce00078e022e */
[----:B------:R-:W4:Y:S08]  /*5630*/  LDC.64 R36, c[0x0][0xb28] ;  /* 0x0002ca00ff247b82 */ /* 0x000f300000000a00 */
[----:B------:R-:W1:Y:S08]  /*5640*/  LDC.64 R88, c[0x0][0x890] ;  /* 0x00022400ff587b82 */ /* 0x000e700000000a00 */
[----:B------:R-:W1:Y:S08]  /*5650*/  LDC.64 R84, c[0x0][0x8b0] ;  /* 0x00022c00ff547b82 */ /* 0x000e700000000a00 */
[----:B------:R-:W1:Y:S08]  /*5660*/  LDC.64 R82, c[0x0][0x8a8] ;  /* 0x00022a00ff527b82 */ /* 0x000e700000000a00 */
[----:B--2---:R-:W1:Y:S02]  /*5670*/  LDC R102, c[0x0][0x374] ;  /* 0x0000dd00ff667b82 */ /* 0x004e640000000800 */
.L_x_118:
[----:B------:R-:W-:Y:S02]  /*5680*/  LEA R0, R113, UR43, 0x3 ;  /* 0x0000002b71007c11 */ /* 0x000fe4000f8e18ff */
[----:B------:R-:W-:Y:S02]  /*5690*/  SHF.L.U32 R3, R109, 0x1f, RZ ;  /* 0x0000001f6d037819 */ /* 0x000fe400000006ff */
[----:B------:R-:W-:Y:S02]  /*56a0*/  LEA R16, R113, UR43, 0x4 ;  /* 0x0000002b71107c11 */ /* 0x000fe4000f8e20ff */
[----:B--2---:R-:W2:Y:S02]  /*56b0*/  SYNCS.PHASECHK.TRANS64.TRYWAIT P0, [R0+URZ+0x1d0], R3 ;  /* 0x0001d003000075a7 */ /* 0x004ea400080011ff */
[----:B-12---:R-:W-:Y:S05]  /*56c0*/  @!P0 BRA `(.L_x_101) ;  /* 0x0000002800908947 */ /* 0x006fea0003800000 */
.L_x_196:
[----:B------:R-:W4:Y:S01]  /*56d0*/  LDC.64 R12, c[0x0][0xb10] ;  /* 0x0002c400ff0c7b82 */ /* 0x000f220000000a00 */
[----:B------:R-:W4:Y:S01]  /*56e0*/  LDS.128 R16, [R16+0x260] ;  /* 0x0002600010107984 */ /* 0x000f220000000c00 */
[----:B-1----:R-:W-:Y:S01]  /*56f0*/  ISETP.NE.AND P1, PT, R41, 0x1, PT ;  /* 0x000000012900780c */ /* 0x002fe20003f25270 */
[----:B--2---:R-:W-:Y:S01]  /*5700*/  VIADD R0, R0, 0x1e0 ;  /* 0x000001e000007836 */ /* 0x004fe20000000000 */
[----:B---3--:R-:W-:Y:S04]  /*5710*/  ISETP.GE.AND P0, PT, R40, 0x1, PT ;  /* 0x000000012800780c */ /* 0x008fe80003f06270 */
[----:B------:R-:W1:Y:S01]  /*5720*/  LDC.64 R10, c[0x0][0xb18] ;  /* 0x0002c600ff0a7b82 */ /* 0x000e620000000a00 */
[----:B------:R-:W-:Y:S01]  /*5730*/  PRMT R0, RZ, 0x654, R0 ;  /* 0x00000654ff007816 */ /* 0x000fe20000000000 */
[----:B------:R-:W-:Y:S01]  /*5740*/  @!PT LDS RZ, [RZ] ;  /* 0x00000000fffff984 */ /* 0x000fe20000000800 */
[----:B------:R-:W-:Y:S01]  /*5750*/  @!PT LDS RZ, [RZ] ;  /* 0x00000000fffff984 */ /* 0x000fe20000000800 */
[----:B------:R-:W-:Y:S01]  /*5760*/  @!PT LDS RZ, [RZ] ;  /* 0x00000000fffff984 */ /* 0x000fe20000000800 */
[----:B------:R-:W-:Y:S01]  /*5770*/  @!PT LDS RZ, [RZ] ;  /* 0x00000000fffff984 */ /* 0x000fe20000000800 */
[----:B------:R2:W-:Y:S06]  /*5780*/  MEMBAR.ALL.CTA ;  /* 0x0000000000007992 */ /* 0x0005ec0000008000 */
[----:B--2---:R-:W2:Y:S01]  /*5790*/  FENCE.VIEW.ASYNC.S ;  /* 0x00000000000073c6 */ /* 0x004ea20000000000 */
[----:B------:R-:W3:Y:S08]  /*57a0*/  @!P1 LDC R14, c[0x0][0xb20] ;  /* 0x0002c800ff0e9b82 */ /* 0x000ef00000000800 */
[----:B------:R-:W1:Y:S01]  /*57b0*/  @!P1 LDC R9, c[0x0][0xb0c] ;  /* 0x0002c300ff099b82 */ /* 0x000e620000000800 */
[----:B--2---:R2:W-:Y:S01]  /*57c0*/  SYNCS.ARRIVE.TRANS64.RED.A1T0 RZ, [R0+URZ], RZ ;  /* 0x000000ff00ff79a7 */ /* 0x0045e200081004ff */
[----:B----4-:R-:W-:Y:S04]  /*57d0*/  LOP3.LUT P4, RZ, R18, 0x1, RZ, 0xc0, !PT ;  /* 0x0000000112ff7812 */ /* 0x010fe8000788c0ff */
[----:B------:R-:W-:Y:S09]  /*57e0*/  P2R R112, PR, RZ, 0x10 ;  /* 0x00000010ff707803 */ /* 0x000ff20000000000 */
[----:B------:R-:W-:Y:S02]  /*57f0*/  @P4 MOV R45, R16 ;  /* 0x00000010002d4202 */ /* 0x000fe40000000f00 */
[----:B------:R-:W-:Y:S01]  /*5800*/  @P4 LOP3.LUT R43, R17, 0xffff, RZ, 0xc0, !PT ;  /* 0x0000ffff112b4812 */ /* 0x000fe200078ec0ff */
[----:B--2---:R-:W-:Y:S06]  /*5810*/  @!P0 BRA `(.L_x_102) ;  /* 0x0000000000a48947 */ /* 0x004fec0003800000 */
[----:B------:R-:W-:Y:S01]  /*5820*/  IMAD.HI.U32 R21, R102, R39, RZ ;  /* 0x0000002766157227 */ /* 0x000fe200078e00ff */
[----:B------:R-:W-:Y:S02]  /*5830*/  ISETP.NE.AND P0, PT, R38, 0x1, PT ;  /* 0x000000012600780c */ /* 0x000fe40003f05270 */
[----:B------:R-:W-:Y:S01]  /*5840*/  ISETP.NE.AND P2, PT, R40, 0x1, PT ;  /* 0x000000012800780c */ /* 0x000fe20003f45270 */
[----:B------:R-:W-:Y:S01]  /*5850*/  IMAD.HI.U32 R20, R101, R90, RZ ;  /* 0x0000005a65147227 */ /* 0x000fe200078e00ff */
[----:B------:R-:W-:Y:S02]  /*5860*/  SHF.R.U32.HI R21, RZ, R100, R21 ;  /* 0x00000064ff157219 */ /* 0x000fe40000011615 */
[----:B------:R-:W-:Y:S01]  /*5870*/  ISETP.NE.AND P3, PT, R42, 0x1, PT ;  /* 0x000000012a00780c */ /* 0x000fe20003f65270 */
[----:B------:R-:W-:Y:S01]  /*5880*/  IMAD.HI.U32 R24, R45, R90, RZ ;  /* 0x0000005a2d187227 */ /* 0x000fe200078e00ff */
[----:B------:R-:W-:Y:S02]  /*5890*/  SHF.R.U32.HI R20, RZ, R91, R20 ;  /* 0x0000005bff147219 */ /* 0x000fe40000011614 */
[----:B------:R-:W-:Y:S01]  /*58a0*/  SEL R3, R102, R21, !P0 ;  /* 0x0000001566037207 */ /* 0x000fe20004000000 */
[----:B------:R-:W-:Y:S01]  /*58b0*/  IMAD.HI.U32 R21, R43, R39, RZ ;  /* 0x000000272b157227 */ /* 0x000fe200078e00ff */
[----:B------:R-:W-:Y:S02]  /*58c0*/  SEL R7, R101, R20, !P3 ;  /* 0x0000001465077207 */ /* 0x000fe40005800000 */
[----:B------:R-:W-:Y:S01]  /*58d0*/  SHF.R.U32.HI R24, RZ, R91, R24 ;  /* 0x0000005bff187219 */ /* 0x000fe20000011618 */
[-C--:B------:R-:W-:Y:S04]  /*58e0*/  IMAD.HI.U32 R20, R3, R36.reuse, RZ ;  /* 0x0000002403147227 */ /* 0x080fe800078e00ff */
[----:B------:R-:W-:Y:S01]  /*58f0*/  IMAD.HI.U32 R22, R7, R36, RZ ;  /* 0x0000002407167227 */ /* 0x000fe200078e00ff */
[-C--:B------:R-:W-:Y:S02]  /*5900*/  @P2 SHF.R.U32.HI R3, RZ, R37.reuse, R20 ;  /* 0x00000025ff032219 */ /* 0x080fe40000011614 */
[----:B------:R-:W-:Y:S02]  /*5910*/  SHF.R.U32.HI R20, RZ, R100, R21 ;  /* 0x00000064ff147219 */ /* 0x000fe40000011615 */
[----:B------:R-:W-:Y:S01]  /*5920*/  @P2 SHF.R.U32.HI R7, RZ, R37, R22 ;  /* 0x00000025ff072219 */ /* 0x000fe20000011616 */
[C---:B------:R-:W-:Y:S01]  /*5930*/  IMAD R2, R40.reuse, R3, RZ ;  /* 0x0000000328027224 */ /* 0x040fe200078e02ff */
[----:B------:R-:W-:Y:S02]  /*5940*/  SEL R5, R43, R20, !P0 ;  /* 0x000000142b057207 */ /* 0x000fe40004000000 */
[----:B------:R-:W-:Y:S01]  /*5950*/  SEL R3, R45, R24, !P3 ;  /* 0x000000182d037207 */ /* 0x000fe20005800000 */
[----:B------:R-:W-:Y:S01]  /*5960*/  IMAD R4, R40, R7, RZ ;  /* 0x0000000728047224 */ /* 0x000fe200078e02ff */
[C---:B------:R-:W-:Y:S01]  /*5970*/  ISETP.GE.AND P0, PT, R5.reuse, R2, PT ;  /* 0x000000020500720c */ /* 0x040fe20003f06270 */
[----:B------:R-:W-:Y:S03]  /*5980*/  IMAD.HI.U32 R6, R5, R36, RZ ;  /* 0x0000002405067227 */ /* 0x000fe600078e00ff */
[----:B------:R-:W-:Y:S01]  /*5990*/  ISETP.GE.OR P0, PT, R3, R4, P0 ;  /* 0x000000040300720c */ /* 0x000fe20000706670 */
[----:B------:R-:W-:Y:S01]  /*59a0*/  IMAD.MOV R4, RZ, RZ, -R3 ;  /* 0x000000ffff047224 */ /* 0x000fe200078e0a03 */
[-C--:B------:R-:W-:Y:S03]  /*59b0*/  SHF.R.U32.HI R6, RZ, R37.reuse, R6 ;  /* 0x00000025ff067219 */ /* 0x080fe60000011606 */
[----:B------:R-:W-:Y:S01]  /*59c0*/  IMAD R45, R42, R4, R45 ;  /* 0x000000042a2d7224 */ /* 0x000fe200078e022d */
[----:B------:R-:W-:Y:S05]  /*59d0*/  SEL R15, R5, R6, !P2 ;  /* 0x00000006050f7207 */ /* 0x000fea0005000000 */
[----:B------:R-:W-:Y:S02]  /*59e0*/  IMAD.MOV R6, RZ, RZ, -R15 ;  /* 0x000000ffff067224 */ /* 0x000fe400078e0a0f */
[C---:B------:R-:W-:Y:S04]  /*59f0*/  @!P0 IMAD.HI.U32 R2, R3.reuse, R36, RZ ;  /* 0x0000002403028227 */ /* 0x040fe800078e00ff */
[----:B------:R-:W-:Y:S01]  /*5a00*/  IMAD R6, R40, R6, R5 ;  /* 0x0000000628067224 */ /* 0x000fe200078e0205 */
[----:B------:R-:W-:Y:S04]  /*5a10*/  @!P0 SHF.R.U32.HI R2, RZ, R37, R2 ;  /* 0x00000025ff028219 */ /* 0x000fe80000011602 */
[----:B------:R-:W-:Y:S02]  /*5a20*/  @!P0 SEL R0, R3, R2, !P2 ;  /* 0x0000000203008207 */ /* 0x000fe40005000000 */
[----:B------:R-:W-:Y:S02]  /*5a30*/  IADD3 R2, PT, PT, -R5, RZ, RZ ;  /* 0x000000ff05027210 */ /* 0x000fe40007ffe1ff */
[----:B------:R-:W-:Y:S01]  /*5a40*/  @!P0 IADD3 R8, PT, PT, R15, -R0, RZ ;  /* 0x800000000f088210 */ /* 0x000fe20007ffe0ff */
[----:B------:R-:W-:Y:S02]  /*5a50*/  @!P0 IMAD R0, R7, R6, R0 ;  /* 0x0000000607008224 */ /* 0x000fe400078e0200 */
[----:B------:R-:W-:Y:S02]  /*5a60*/  IMAD R43, R38, R2, R43 ;  /* 0x00000002262b7224 */ /* 0x000fe400078e022b */
[----:B------:R-:W-:Y:S02]  /*5a70*/  @!P0 IMAD R5, R8, R40, R3 ;  /* 0x0000002808058224 */ /* 0x000fe400078e0203 */
[----:B------:R-:W-:Y:S04]  /*5a80*/  @!P0 IMAD.MOV.U32 R3, RZ, RZ, R0 ;  /* 0x000000ffff038224 */ /* 0x000fe800078e0000 */
[----:B------:R-:W-:Y:S02]  /*5a90*/  IMAD R45, R3, R42, R45 ;  /* 0x0000002a032d7224 */ /* 0x000fe400078e022d */
[----:B------:R-:W-:Y:S07]  /*5aa0*/  IMAD R43, R5, R38, R43 ;  /* 0x00000026052b7224 */ /* 0x000fee00078e022b */
.L_x_102:
[----:B------:R-:W-:Y:S01]  /*5ab0*/  @!P1 IMAD.HI.U32 R0, R45, R12, RZ ;  /* 0x0000000c2d009227 */ /* 0x000fe200078e00ff */
[----:B-1----:R-:W-:Y:S01]  /*5ac0*/  @!P1 ISETP.NE.AND P0, PT, R10, 0x1, PT ;  /* 0x000000010a00980c */ /* 0x002fe20003f05270 */
[----:B------:R-:W-:Y:S01]  /*5ad0*/  ULOP3.LUT UP0, URZ, UR42, 0x1b0, URZ, 0xc0, !UPT ;  /* 0x000001b02aff7892 */ /* 0x000fe2000f80c0ff */
[----:B------:R-:W-:Y:S01]  /*5ae0*/  @!P1 ISETP.NE.AND P2, PT, R9, 0x1, PT ;  /* 0x000000010900980c */ /* 0x000fe20003f45270 */
[----:B------:R-:W-:Y:S01]  /*5af0*/  @!P1 IMAD.HI.U32 R3, R43, R11, RZ ;  /* 0x0000000b2b039227 */ /* 0x000fe200078e00ff */
[----:B------:R-:W-:Y:S02]  /*5b00*/  @!P1 SHF.R.U32.HI R0, RZ, R13, R0 ;  /* 0x0000000dff009219 */ /* 0x000fe40000011600 */
[----:B------:R-:W-:Y:S01]  /*5b10*/  @P4 SHF.R.U32.HI R107, RZ, 0x10, R17 ;  /* 0x00000010ff6b4819 */ /* 0x000fe20000011611 */
[----:B------:R-:W-:Y:S01]  /*5b20*/  VIADD R113, R113, 0x1 ;  /* 0x0000000171717836 */ /* 0x000fe20000000000 */
[----:B---3--:R-:W-:Y:S02]  /*5b30*/  @!P1 SHF.R.U32.HI R2, RZ, R14, R3 ;  /* 0x0000000eff029219 */ /* 0x008fe40000011603 */
[----:B------:R-:W-:Y:S02]  /*5b40*/  @!P1 SEL R3, R45, R0, !P2 ;  /* 0x000000002d039207 */ /* 0x000fe40005000000 */
[----:B------:R-:W-:Y:S05]  /*5b50*/  @!P1 SEL R2, R43, R2, !P0 ;  /* 0x000000022b029207 */ /* 0x000fea0004000000 */
[----:B------:R-:W-:Y:S02]  /*5b60*/  @!P1 IMAD.IADD R0, R2, 0x1, -R3 ;  /* 0x0000000102009824 */ /* 0x000fe400078e0a03 */
[----:B------:R-:W-:Y:S02]  /*5b70*/  @!P1 IMAD.IADD R2, R3, 0x1, -R2 ;  /* 0x0000000103029824 */ /* 0x000fe400078e0a02 */
[----:B------:R-:W-:Y:S02]  /*5b80*/  @!P1 IMAD R45, R0, R9, R45 ;  /* 0x00000009002d9224 */ /* 0x000fe400078e022d */
[----:B------:R-:W-:Y:S01]  /*5b90*/  @!P1 IMAD R43, R2, R10, R43 ;  /* 0x0000000a022b9224 */ /* 0x000fe200078e022b */
[----:B------:R-:W-:Y:S06]  /*5ba0*/  BRA.U !UP0, `(.L_x_103) ;  /* 0x0000000108407547 */ /* 0x000fec000b800000 */
[----:B------:R-:W1:Y:S01]  /*5bb0*/  LDCU.64 UR8, c[0x4][0x80] ;  /* 0x01001000ff0877ac */ /* 0x000e620008000a00 */
[----:B------:R-:W-:Y:S01]  /*5bc0*/  MOV R3, 0x0 ;  /* 0x0000000000037802 */ /* 0x000fe20000000f00 */
[----:B------:R-:W-:Y:S02]  /*5bd0*/  HFMA2 R12, -RZ, RZ, 0, 5.9604644775390625e-08 ;  /* 0x00000001ff0c7431 */ /* 0x000fe400000001ff */
[----:B------:R-:W-:Y:S02]  /*5be0*/  IMAD.MOV.U32 R8, RZ, RZ, 0x70 ;  /* 0x00000070ff087424 */ /* 0x000fe400078e00ff */
[----:B------:R-:W-:Y:S01]  /*5bf0*/  IMAD.MOV.U32 R13, RZ, RZ, RZ ;  /* 0x000000ffff0d7224 */ /* 0x000fe200078e00ff */
[----:B------:R-:W2:Y:S01]  /*5c00*/  LDCU.64 UR6, c[0x4][0x88] ;  /* 0x01001100ff0677ac */ /* 0x000ea20008000a00 */
[----:B------:R-:W3:Y:S01]  /*5c10*/  LDC.64 R2, c[0x4][R3] ;  /* 0x0100000003027b82 */ /* 0x000ee20000000a00 */
[----:B------:R-:W4:Y:S01]  /*5c20*/  LDCU.64 UR4, c[0x4][0x8] ;  /* 0x01000100ff0477ac */ /* 0x000f220008000a00 */
[----:B-1----:R-:W-:Y:S01]  /*5c30*/  MOV R5, UR9 ;  /* 0x0000000900057c02 */ /* 0x002fe20008000f00 */
[----:B------:R-:W-:Y:S01]  /*5c40*/  IMAD.U32 R4, RZ, RZ, UR8 ;  /* 0x00000008ff047e24 */ /* 0x000fe2000f8e00ff */
[----:B--2---:R-:W-:Y:S01]  /*5c50*/  MOV R7, UR7 ;  /* 0x0000000700077c02 */ /* 0x004fe20008000f00 */
[----:B------:R-:W-:Y:S01]  /*5c60*/  IMAD.U32 R6, RZ, RZ, UR6 ;  /* 0x00000006ff067e24 */ /* 0x000fe2000f8e00ff */
[----:B----4-:R-:W-:Y:S01]  /*5c70*/  MOV R11, UR5 ;  /* 0x00000005000b7c02 */ /* 0x010fe20008000f00 */
[----:B------:R-:W-:Y:S02]  /*5c80*/  IMAD.U32 R10, RZ, RZ, UR4 ;  /* 0x00000004ff0a7e24 */ /* 0x000fe4000f8e00ff */
[----:B------:R-:W-:Y:S07]  /*5c90*/  LEPC R20, `(.L_x_103) ;  /* 0x000000001014794e */ /* 0x000fee0000000000 */
[----:B---3-5:R-:W-:Y:S05]  /*5ca0*/  CALL.ABS.NOINC R2 ;  /* 0x0000000002007343 */ /* 0x028fea0003c00000 */
.L_x_103:
[----:B------:R-:W-:Y:S01]  /*5cb0*/  LOP3.LUT P0, RZ, R111, 0x1b0, RZ, 0xc0, !PT ;  /* 0x000001b06fff7812 */ /* 0x000fe2000780c0ff */
[----:B------:R-:W-:Y:S11]  /*5cc0*/  BSSY.RECONVERGENT B6, `(.L_x_104) ;  /* 0x0000013000067945 */ /* 0x000ff60003800200 */
[----:B------:R-:W-:Y:S01]  /*5cd0*/  @!UPT UIADD3 URZ, UPT, UPT, URZ, URZ, URZ ;  /* 0x000000fffffff290 */ /* 0x000fe2000fffe0ff */
[----:B------:R-:W-:Y:S05]  /*5ce0*/  @!P0 BRA `(.L_x_105) ;  /* 0x0000000000408947 */ /* 0x000fea0003800000 */
        /* <DEDUP_REMOVED lines=16> */
.L_x_105:
[----:B------:R-:W-:Y:S05]  /*5df0*/  BSYNC.RECONVERGENT B6 ;  /* 0x0000000000067941 */ /* 0x000fea0003800200 */
.L_x_104:
[----:B------:R-:W-:Y:S01]  /*5e00*/  ISETP.NE.U32.AND P3, PT, R88, RZ, PT ;  /* 0x000000ff5800720c */ /* 0x000fe20003f65070 */
[----:B------:R-:W-:Y:S01]  /*5e10*/  UISETP.NE.AND UP1, UPT, UR44, URZ, UPT ;  /* 0x000000ff2c00728c */ /* 0x000fe2000bf25270 */
[----:B------:R-:W-:Y:S02]  /*5e20*/  ISETP.NE.U32.AND P4, PT, R84, RZ, PT ;  /* 0x000000ff5400720c */ /* 0x000fe40003f85070 */
[----:B------:R-:W-:Y:S02]  /*5e30*/  ISETP.NE.AND.EX P3, PT, R89, RZ, PT, P3 ;  /* 0x000000ff5900720c */ /* 0x000fe40003f65330 */
[----:B------:R-:W-:Y:S02]  /*5e40*/  PLOP3.LUT P1, PT, PT, PT, PT, 0x8, 0x80 ;  /* 0x000000000080781c */ /* 0x000fe40003f2e170 */
[----:B------:R-:W-:Y:S02]  /*5e50*/  PLOP3.LUT P0, PT, PT, PT, UP1, 0x80, 0x8 ;  /* 0x000000000008781c */ /* 0x000fe40003f0f018 */
[----:B------:R-:W-:Y:S02]  /*5e60*/  ISETP.NE.AND.EX P4, PT, R85, RZ, PT, P4 ;  /* 0x000000ff5500720c */ /* 0x000fe40003f85340 */
[----:B------:R-:W1:Y:S09]  /*5e70*/  @UP1 LDCU.64 UR4, c[0x0][0x888] ;  /* 0x00011100ff0417ac */ /* 0x000e720008000a00 */
[----:B------:R-:W-:Y:S01]  /*5e80*/  @P0 PLOP3.LUT P1, PT, P3, PT, PT, 0x80, 0x8 ;  /* 0x000000000008081c */ /* 0x000fe20001f2f070 */
[----:B-1----:R-:W-:Y:S04]  /*5e90*/  @UP1 UISETP.NE.U32.AND UP0, UPT, UR4, URZ, UPT ;  /* 0x000000ff0400128c */ /* 0x002fe8000bf05070 */
[----:B------:R-:W-:Y:S04]  /*5ea0*/  @UP1 UISETP.NE.AND.EX UP0, UPT, UR5, URZ, UPT, UP0 ;  /* 0x000000ff0500128c */ /* 0x000fe8000bf05300 */
[----:B------:R-:W-:Y:S01]  /*5eb0*/  @UP1 USEL UR4, URZ, 0xffffffff, UP0 ;  /* 0xffffffffff041887 */ /* 0x000fe20008000000 */
[----:B------:R-:W-:Y:S11]  /*5ec0*/  @!P3 BRA `(.L_x_106) ;  /* 0x00000000002cb947 */ /* 0x000ff60003800000 */
[----:B------:R-:W-:Y:S01]  /*5ed0*/  ISETP.NE.U32.AND P2, PT, R86, RZ, PT ;  /* 0x000000ff5600720c */ /* 0x000fe20003f45070 */
[----:B------:R-:W-:Y:S03]  /*5ee0*/  IMAD.MOV.U32 R98, RZ, RZ, 0x1 ;  /* 0x00000001ff627424 */ /* 0x000fe600078e00ff */
[----:B------:R-:W-:Y:S11]  /*5ef0*/  ISETP.NE.AND.EX P2, PT, R87, RZ, PT, P2 ;  /* 0x000000ff5700720c */ /* 0x000ff60003f45320 */
[----:B------:R-:W-:Y:S02]  /*5f00*/  @!UPT UIADD3 URZ, UPT, UPT, URZ, URZ, URZ ;  /* 0x000000fffffff290 */ /* 0x000fe4000fffe0ff */
[----:B------:R-:W1:Y:S01]  /*5f10*/  @P2 LDC.64 R2, c[0x0][0x888] ;  /* 0x00022200ff022b82 */ /* 0x000e620000000a00 */
[----:B------:R-:W-:Y:S04]  /*5f20*/  @P2 IMAD R0, R88, UR36, RZ ;  /* 0x0000002458002c24 */ /* 0x000fe8000f8e02ff */
[----:B-1----:R-:W-:Y:S04]  /*5f30*/  @P2 IMAD.WIDE R2, R0, 0x4, R2 ;  /* 0x0000000400022825 */ /* 0x002fe800078e0202 */
[----:B------:R-:W-:Y:S01]  /*5f40*/  HFMA2 R0, -RZ, RZ, 0, 5.9604644775390625e-08 ;  /* 0x00000001ff007431 */ /* 0x000fe200000001ff */
[----:B-----5:R1:W5:Y:S04]  /*5f50*/  @P2 LDG.E R48, desc[UR40][R2.64] ;  /* 0x0000002802302981 */ /* 0x020368000c1e1900 */
[----:B------:R-:W-:Y:S01]  /*5f60*/  @!P2 PRMT R98, R0, 0x7610, R98 ;  /* 0x000076100062a816 */ /* 0x000fe20000000062 */
[----:B-1----:R-:W2:Y:S06]  /*5f70*/  @!P2 LDC R48, c[0x0][0x880] ;  /* 0x00022000ff30ab82 */ /* 0x002eac0000000800 */
.L_x_106:
[----:B------:R-:W-:Y:S05]  /*5f80*/  @!P4 BRA `(.L_x_107) ;  /* 0x000000000020c947 */ /* 0x000fea0003800000 */
[----:B------:R-:W-:Y:S04]  /*5f90*/  ISETP.NE.U32.AND P2, PT, R82, RZ, PT ;  /* 0x000000ff5200720c */ /* 0x000fe80003f45070 */
[----:B------:R-:W-:Y:S11]  /*5fa0*/  ISETP.NE.AND.EX P2, PT, R83, RZ, PT, P2 ;  /* 0x000000ff5300720c */ /* 0x000ff60003f45320 */
[----:B------:R-:W-:Y:S02]  /*5fb0*/  @!UPT UIADD3 URZ, UPT, UPT, URZ, URZ, URZ ;  /* 0x000000fffffff290 */ /* 0x000fe4000fffe0ff */
[----:B------:R-:W1:Y:S01]  /*5fc0*/  @P2 LDC.64 R2, c[0x0][0x8a8] ;  /* 0x00022a00ff022b82 */ /* 0x000e620000000a00 */
[----:B------:R-:W-:Y:S04]  /*5fd0*/  @P2 IMAD R0, R84, UR36, RZ ;  /* 0x0000002454002c24 */ /* 0x000fe8000f8e02ff */
[----:B-1----:R-:W-:Y:S05]  /*5fe0*/  @P2 IMAD.WIDE R2, R0, 0x4, R2 ;  /* 0x0000000400022825 */ /* 0x002fea00078e0202 */
[----:B-----5:R1:W5:Y:S02]  /*5ff0*/  @P2 LDG.E R47, desc[UR40][R2.64] ;  /* 0x00000028022f2981 */ /* 0x020364000c1e1900 */
[----:B-1----:R-:W3:Y:S02]  /*6000*/  @!P2 LDC R47, c[0x0][0x8a0] ;  /* 0x00022800ff2fab82 */ /* 0x002ee40000000800 */
.L_x_107:
[----:B--2--5:R-:W-:Y:S01]  /*6010*/  @P0 ISETP.NE.AND P4, PT, R48, RZ, PT ;  /* 0x000000ff3000020c */ /* 0x024fe20003f85270 */
[----:B------:R-:W-:Y:S01]  /*6020*/  IMAD.U32 R0, RZ, RZ, UR4 ;  /* 0x00000004ff007e24 */ /* 0x000fe2000f8e00ff */
[----:B------:R-:W-:Y:S01]  /*6030*/  @P0 LOP3.LUT P2, RZ, R98, 0xff, RZ, 0xc0, !PT ;  /* 0x000000ff62ff0812 */ /* 0x000fe2000784c0ff */
[----:B------:R-:W-:Y:S01]  /*6040*/  BSSY B1, `(.L_x_108) ;  /* 0x0000039000017945 */ /* 0x000fe20003800000 */
[----:B------:R-:W-:Y:S02]  /*6050*/  @P0 SEL R9, RZ, 0xffffffff, P4 ;  /* 0xffffffffff090807 */ /* 0x000fe40002000000 */
[----:B------:R-:W-:Y:S02]  /*6060*/  CS2R R58, SRZ ;  /* 0x00000000003a7805 */ /* 0x000fe4000001ff00 */
[----:B------:R-:W-:Y:S02]  /*6070*/  LEA R92, R44, UR43, 0x3 ;  /* 0x0000002b2c5c7c11 */ /* 0x000fe4000f8e18ff */
[----:B------:R-:W-:Y:S02]  /*6080*/  CS2R R56, SRZ ;  /* 0x0000000000387805 */ /* 0x000fe4000001ff00 */
[----:B------:R-:W-:Y:S02]  /*6090*/  @P1 SEL R9, R0, R9, !P2 ;  /* 0x0000000900091207 */ /* 0x000fe40005000000 */
[----:B------:R-:W-:Y:S02]  /*60a0*/  CS2R R54, SRZ ;  /* 0x0000000000367805 */ /* 0x000fe4000001ff00 */
[----:B------:R-:W-:Y:S02]  /*60b0*/  SHF.L.U32 R7, R110, 0x1f, RZ ;  /* 0x0000001f6e077819 */ /* 0x000fe400000006ff */
[----:B------:R-:W-:Y:S02]  /*60c0*/  CS2R R52, SRZ ;  /* 0x0000000000347805 */ /* 0x000fe4000001ff00 */
[----:B------:R-:W-:Y:S02]  /*60d0*/  @P0 LOP3.LUT R9, R9, 0x1, RZ, 0xc0, !PT ;  /* 0x0000000109090812 */ /* 0x000fe400078ec0ff */
[C---:B------:R-:W-:Y:S02]  /*60e0*/  LEA.HI R5, R44.reuse, R44, RZ, 0x1 ;  /* 0x0000002c2c057211 */ /* 0x040fe400078f08ff */
[----:B------:R-:W-:Y:S02]  /*60f0*/  ISETP.NE.U32.OR P1, PT, R9, 0x1, !P0 ;  /* 0x000000010900780c */ /* 0x000fe40004725470 */
[----:B------:R-:W-:Y:S01]  /*6100*/  PLOP3.LUT P5, PT, PT, PT, PT, 0x8, 0x80 ;  /* 0x000000000080781c */ /* 0x000fe20003fae170 */
[C---:B------:R-:W-:Y:S01]  /*6110*/  IMAD.SHL.U32 R3, R5.reuse, 0x20, RZ ;  /* 0x0000002005037824 */ /* 0x040fe200078e00ff */
[----:B------:R-:W-:Y:S04]  /*6120*/  LOP3.LUT R5, R5, 0xffe, RZ, 0xc0, !PT ;  /* 0x00000ffe05057812 */ /* 0x000fe800078ec0ff */
[----:B------:R-:W-:Y:S01]  /*6130*/  LOP3.LUT R3, R3, 0xffffffc0, RZ, 0xc0, !PT ;  /* 0xffffffc003037812 */ /* 0x000fe200078ec0ff */
[----:B------:R-:W-:Y:S04]  /*6140*/  IMAD.IADD R32, R44, 0x1, -R5 ;  /* 0x000000012c207824 */ /* 0x000fe800078e0a05 */
[----:B------:R-:W-:Y:S01]  /*6150*/  @P1 SHF.L.U32 R2, R108, 0x1f, RZ ;  /* 0x0000001f6c021819 */ /* 0x000fe200000006ff */
[----:B------:R-:W-:Y:S03]  /*6160*/  IMAD.IADD R3, R46, 0x1, R3 ;  /* 0x000000012e037824 */ /* 0x000fe600078e0203 */
[----:B------:R-:W1:Y:S01]  /*6170*/  @P1 SYNCS.PHASECHK.TRANS64.TRYWAIT P0, [UR43+0x1b0], R2 ;  /* 0x0001b002ff0015a7 */ /* 0x000e62000800112b */
[----:B------:R-:W-:Y:S01]  /*6180*/  IMAD R32, R32, 0x100000, R3 ;  /* 0x0010000020207824 */ /* 0x000fe200078e0203 */
[----:B------:R2:W4:Y:S01]  /*6190*/  SYNCS.PHASECHK.TRANS64.TRYWAIT P4, [R92+URZ+0x1f0], R7 ;  /* 0x0001f0075c0075a7 */ /* 0x00052200080811ff */
[----:B-1----:R-:W-:Y:S01]  /*61a0*/  @P1 PLOP3.LUT P5, PT, P0, PT, PT, 0x8, 0x80 ;  /* 0x000000000080181c */ /* 0x002fe200007ae170 */
[----:B------:R-:W-:Y:S01]  /*61b0*/  @!UPT UIADD3 URZ, UPT, UPT, URZ, URZ, URZ ;  /* 0x000000fffffff290 */ /* 0x000fe2000fffe0ff */
[----:B--2---:R-:W-:Y:S11]  /*61c0*/  @!P1 BRA `(.L_x_109) ;  /* 0x0000000000809947 */ /* 0x004ff60003800000 */
[----:B------:R-:W-:Y:S01]  /*61d0*/  ISETP.NE.U32.AND P0, PT, RZ, UR38, PT ;  /* 0x00000026ff007c0c */ /* 0x000fe2000bf05070 */
[----:B------:R-:W-:Y:S01]  /*61e0*/  BSSY B0, `(.L_x_110) ;  /* 0x0000012000007945 */ /* 0x000fe20003800000 */
[----:B------:R-:W-:Y:S02]  /*61f0*/  ISETP.NE.AND P2, PT, R48, RZ, PT ;  /* 0x000000ff3000720c */ /* 0x000fe40003f45270 */
[----:B------:R-:W-:Y:S02]  /*6200*/  CS2R R54, SRZ ;  /* 0x0000000000367805 */ /* 0x000fe4000001ff00 */
[----:B------:R-:W-:Y:S02]  /*6210*/  ISETP.NE.AND.EX P0, PT, RZ, UR39, PT, P0 ;  /* 0x00000027ff007c0c */ /* 0x000fe4000bf05300 */
[----:B------:R-:W-:Y:S02]  /*6220*/  CS2R R52, SRZ ;  /* 0x0000000000347805 */ /* 0x000fe4000001ff00 */
[----:B------:R-:W-:Y:S02]  /*6230*/  LOP3.LUT P1, RZ, R98, 0xff, RZ, 0xc0, !PT ;  /* 0x000000ff62ff7812 */ /* 0x000fe4000782c0ff */
[----:B------:R-:W-:Y:S02]  /*6240*/  CS2R R58, SRZ ;  /* 0x00000000003a7805 */ /* 0x000fe4000001ff00 */
[----:B------:R-:W-:Y:S02]  /*6250*/  SEL R0, RZ, 0xffffffff, P2 ;  /* 0xffffffffff007807 */ /* 0x000fe40001000000 */
[----:B------:R-:W-:Y:S02]  /*6260*/  CS2R R56, SRZ ;  /* 0x0000000000387805 */ /* 0x000fe4000001ff00 */
[----:B------:R-:W-:Y:S04]  /*6270*/  SEL R3, RZ, 0xffffffff, P0 ;  /* 0xffffffffff037807 */ /* 0x000fe80000000000 */
[----:B------:R-:W-:Y:S04]  /*6280*/  @P3 SEL R0, R3, R0, !P1 ;  /* 0x0000000003003207 */ /* 0x000fe80004800000 */
[----:B------:R-:W-:Y:S04]  /*6290*/  LOP3.LUT R0, R0, 0x1, RZ, 0xc0, !PT ;  /* 0x0000000100007812 */ /* 0x000fe800078ec0ff */
[----:B------:R-:W-:Y:S01]  /*62a0*/  ISETP.NE.U32.AND P0, PT, R0, 0x1, PT ;  /* 0x000000010000780c */ /* 0x000fe20003f05070 */
[----:B------:R-:W-:Y:S01]  /*62b0*/  @!UPT UIADD3 URZ, UPT, UPT, URZ, URZ, URZ ;  /* 0x000000fffffff290 */ /* 0x000fe2000fffe0ff */
[----:B------:R-:W-:Y:S11]  /*62c0*/  @!P5 BRA `(.L_x_111) ;  /* 0x00000000000cd947 */ /* 0x000ff60003800000 */
[----:B------:R-:W-:Y:S04]  /*62d0*/  SHF.L.U32 R3, R108, 0x1f, RZ ;  /* 0x0000001f6c037819 */ /* 0x000fe800000006ff */
[----:B------:R-:W1:Y:S02]  /*62e0*/  SYNCS.PHASECHK.TRANS64.TRYWAIT P1, [UR43+0x1b0], R3 ;  /* 0x0001b003ff0075a7 */ /* 0x000e64000802112b */
[----:B-1----:R-:W-:Y:S05]  /*62f0*/  @!P1 BRA `(.L_x_112) ;  /* 0x0000001c00989947 */ /* 0x002fea0003800000 */
.L_x_111:
[----:B------:R-:W-:Y:S05]  /*6300*/  BSYNC B0 ;  /* 0x0000000000007941 */ /* 0x000fea0003800000 */
.L_x_110:
[----:B------:R2:W1:Y:S01]  /*6310*/  @P0 LDS.128 R52, [R105+UR43+0x400] ;  /* 0x0004002b69340984 */ /* 0x0004620008000c00 */
[----:B------:R-:W-:Y:S01]  /*6320*/  UIADD3 UR4, UPT, UPT, UR43, 0x1b8, URZ ;  /* 0x000001b82b047890 */ /* 0x000fe2000fffe0ff */
[----:B------:R-:W-:Y:S02]  /*6330*/  LOP3.LUT R108, R108, 0x1, RZ, 0x3c, !PT ;  /* 0x000000016c6c7812 */ /* 0x000fe400078e3cff */
[----:B------:R2:W1:Y:S01]  /*6340*/  @P0 LDS.128 R56, [R104+0x10] ;  /* 0x0000100068380984 */ /* 0x0004620000000c00 */
[----:B------:R-:W-:Y:S01]  /*6350*/  UPRMT UR4, UR37, 0x654, UR4 ;  /* 0x0000065425047896 */ /* 0x000fe20008000004 */
[----:B------:R-:W-:Y:S01]  /*6360*/  @!PT LDS RZ, [RZ] ;  /* 0x00000000fffff984 */ /* 0x000fe20000000800 */
[----:B------:R-:W-:Y:S01]  /*6370*/  @!PT LDS RZ, [RZ] ;  /* 0x00000000fffff984 */ /* 0x000fe20000000800 */
[----:B------:R-:W-:Y:S01]  /*6380*/  @!PT LDS RZ, [RZ] ;  /* 0x00000000fffff984 */ /* 0x000fe20000000800 */
[----:B------:R-:W-:Y:S01]  /*6390*/  @!PT LDS RZ, [RZ] ;  /* 0x00000000fffff984 */ /* 0x000fe20000000800 */
[----:B------:R5:W-:Y:S06]  /*63a0*/  MEMBAR.ALL.CTA ;  /* 0x0000000000007992 */ /* 0x000bec0000008000 */
[----:B-----5:R-:W5:Y:S02]  /*63b0*/  FENCE.VIEW.ASYNC.S ;  /* 0x00000000000073c6 */ /* 0x020f640000000000 */
[----:B-----5:R-:W-:Y:S03]  /*63c0*/  SYNCS.ARRIVE.TRANS64.RED.A1T0 RZ, [UR4], RZ ;  /* 0x000000ffffff79a7 */ /* 0x020fe60008100404 */
.L_x_109:
[----:B------:R-:W-:Y:S05]  /*63d0*/  BSYNC B1 ;  /* 0x0000000000017941 */ /* 0x000fea0003800000 */
.L_x_108:
[----:B-1----:R-:W-:Y:S04]  /*63e0*/  SHF.R.U32.HI R3, RZ, 0x15, R32 ;  /* 0x00000015ff037819 */ /* 0x002fe80000011620 */
[----:B------:R-:W-:Y:S01]  /*63f0*/  LOP3.LUT P0, RZ, R3, 0x3, R106, 0x48, !PT ;  /* 0x0000000303ff7812 */ /* 0x000fe2000780486a */
[----:B------:R-:W-:Y:S01]  /*6400*/  @!UPT UIADD3 URZ, UPT, UPT, URZ, URZ, URZ ;  /* 0x000000fffffff290 */ /* 0x000fe2000fffe0ff */
[----:B----4-:R-:W-:Y:S11]  /*6410*/  @P4 BRA `(.L_x_113) ;  /* 0x0000000000084947 */ /* 0x010ff60003800000 */
[----:B------:R-:W1:Y:S02]  /*6420*/  SYNCS.PHASECHK.TRANS64.TRYWAIT P1, [R92+URZ+0x1f0], R7 ;  /* 0x0001f0075c0075a7 */ /* 0x000e6400080211ff */
[----:B-1----:R-:W-:Y:S05]  /*6430*/  @!P1 BRA `(.L_x_114) ;  /* 0x0000001c00609947 */ /* 0x002fea0003800000 */
.L_x_113:
[----:B------:R-:W-:Y:S05]  /*6440*/  @!P0 BRA `(.L_x_115) ;  /* 0x0000000000408947 */ /* 0x000fea0003800000 */
[----:B------:R-:W4:Y:S01]  /*6450*/  LDCU.64 UR8, c[0x4][0x70] ;  /* 0x01000e00ff0877ac */ /* 0x000f220008000a00 */
[----:B------:R-:W-:Y:S01]  /*6460*/  MOV R3, 0x0 ;  /* 0x0000000000037802 */ /* 0x000fe20000000f00 */
[----:B------:R-:W-:Y:S02]  /*6470*/  HFMA2 R12, -RZ, RZ, 0, 5.9604644775390625e-08 ;  /* 0x00000001ff0c7431 */ /* 0x000fe400000001ff */
[----:B------:R-:W-:Y:S02]  /*6480*/  IMAD.MOV.U32 R8, RZ, RZ, 0x192 ;  /* 0x00000192ff087424 */ /* 0x000fe400078e00ff */
[----:B------:R-:W-:Y:S01]  /*6490*/  IMAD.MOV.U32 R13, RZ, RZ, RZ ;  /* 0x000000ffff0d7224 */ /* 0x000fe200078e00ff */
[----:B------:R-:W1:Y:S01]  /*64a0*/  LDCU.64 UR6, c[0x4][0x78] ;  /* 0x01000f00ff0677ac */ /* 0x000e620008000a00 */
[----:B------:R-:W2:Y:S01]  /*64b0*/  LDC.64 R2, c[0x4][R3] ;  /* 0x0100000003027b82 */ /* 0x000ea20000000a00 */
[----:B------:R-:W5:Y:S01]  /*64c0*/  LDCU.64 UR4, c[0x4][0x10] ;  /* 0x01000200ff0477ac */ /* 0x000f620008000a00 */
[----:B----4-:R-:W-:Y:S01]  /*64d0*/  MOV R5, UR9 ;  /* 0x0000000900057c02 */ /* 0x010fe20008000f00 */
[----:B------:R-:W-:Y:S01]  /*64e0*/  IMAD.U32 R4, RZ, RZ, UR8 ;  /* 0x00000008ff047e24 */ /* 0x000fe2000f8e00ff */
[----:B-1----:R-:W-:Y:S01]  /*64f0*/  MOV R7, UR7 ;  /* 0x0000000700077c02 */ /* 0x002fe20008000f00 */
[----:B------:R-:W-:Y:S01]  /*6500*/  IMAD.U32 R6, RZ, RZ, UR6 ;  /* 0x00000006ff067e24 */ /* 0x000fe2000f8e00ff */
[----:B-----5:R-:W-:Y:S01]  /*6510*/  MOV R11, UR5 ;  /* 0x00000005000b7c02 */ /* 0x020fe20008000f00 */
[----:B------:R-:W-:Y:S02]  /*6520*/  IMAD.U32 R10, RZ, RZ, UR4 ;  /* 0x00000004ff0a7e24 */ /* 0x000fe4000f8e00ff */
[----:B------:R-:W-:Y:S07]  /*6530*/  LEPC R20, `(.L_x_115) ;  /* 0x000000001014794e */ /* 0x000fee0000000000 */
[----:B--23--:R-:W-:Y:S05]  /*6540*/  CALL.ABS.NOINC R2 ;  /* 0x0000000002007343 */ /* 0x00cfea0003c00000 */
.L_x_115:
[----:B------:R-:W-:Y:S01]  /*6550*/  LOP3.LUT P0, RZ, R103, 0x60, RZ, 0xc0, !PT ;  /* 0x0000006067ff7812 */ /* 0x000fe2000780c0ff */
[----:B------:R-:W-:Y:S05]  /*6560*/  WARPSYNC.ALL ;  /* 0x0000000000007948 */ /* 0x000fea0003800000 */
[----:B------:R-:W-:Y:S01]  /*6570*/  IMAD.SHL.U32 R78, R53, 0x100, RZ ;  /* 0x00000100354e7824 */ /* 0x000fe200078e00ff */
[----:B------:R-:W-:Y:S01]  /*6580*/  R2UR UR4, R32 ;  /* 0x00000000200472ca */ /* 0x000fe200000e0000 */
[----:B------:R-:W-:Y:S01]  /*6590*/  IMAD.SHL.U32 R72, R55, 0x100, RZ ;  /* 0x0000010037487824 */ /* 0x000fe200078e00ff */
[C---:B------:R-:W-:Y:S01]  /*65a0*/  SHF.L.U32 R50, R52.reuse, 0x10, RZ ;  /* 0x0000001034327819 */ /* 0x040fe200000006ff */
[----:B------:R-:W-:Y:S01]  /*65b0*/  IMAD.SHL.U32 R66, R57, 0x100, RZ ;  /* 0x0000010039427824 */ /* 0x000fe200078e00ff */
[C---:B------:R-:W-:Y:S01]  /*65c0*/  PRMT R49, R52.reuse, 0x8880, RZ ;  /* 0x0000888034317816 */ /* 0x040fe200000000ff */
[----:B------:R-:W-:Y:S01]  /*65d0*/  IMAD.SHL.U32 R60, R59, 0x100, RZ ;  /* 0x000001003b3c7824 */ /* 0x000fe200078e00ff */
[----:B------:R-:W-:Y:S01]  /*65e0*/  SHF.L.U32 R51, R52, 0x8, RZ ;  /* 0x0000000834337819 */ /* 0x000fe200000006ff */
[----:B------:R-:W-:Y:S01]  /*65f0*/  BSSY.RECONVERGENT B0, `(.L_x_116) ;  /* 0x00000a0000007945 */ /* 0x000fe20003800200 */
[----:B------:R-:W-:Y:S02]  /*6600*/  SHF.R.S32.HI R50, RZ, 0x18, R50 ;  /* 0x00000018ff327819 */ /* 0x000fe40000011432 */
[C---:B------:R-:W-:Y:S02]  /*6610*/  PRMT R80, R53.reuse, 0x8880, RZ ;  /* 0x0000888035507816 */ /* 0x040fe400000000ff */
[----:B------:R-:W-:Y:S01]  /*6620*/  SHF.R.S32.HI R51, RZ, 0x18, R51 ;  /* 0x00000018ff337819 */ /* 0x000fe20000011433 */
[----:B-1----:R-:W-:Y:S01]  /*6630*/  LDTM.16dp32bit_t0_t15.x32 R4, tmem[UR4] ;  /* 0x00000004000479ee */ /* 0x002fe20008a80000 */
[----:B------:R-:W3:Y:S01]  /*6640*/  LDTM.16dp32bit_t16_t31.x32 R4, tmem[UR4+0x20] ;  /* 0x00002004000479ee */ /* 0x000ee20008aa0000 */
[----:B------:R-:W-:Y:S01]  /*6650*/  NOP ;  /* 0x0000000000007918 */ /* 0x000fe20000000000 */
[----:B------:R-:W-:Y:S02]  /*6660*/  R2UR UR5, R92 ;  /* 0x000000005c0572ca */ /* 0x000fe400000e0000 */
[----:B------:R-:W-:Y:S02]  /*6670*/  SHF.R.S32.HI R52, RZ, 0x18, R52 ;  /* 0x00000018ff347819 */ /* 0x000fe40000011434 */
[----:B------:R-:W-:Y:S02]  /*6680*/  SHF.L.U32 R79, R53, 0x10, RZ ;  /* 0x00000010354f7819 */ /* 0x000fe400000006ff */
[C---:B------:R-:W-:Y:S02]  /*6690*/  PRMT R77, R54.reuse, 0x8880, RZ ;  /* 0x00008880364d7816 */ /* 0x040fe400000000ff */
[----:B------:R-:W-:Y:S02]  /*66a0*/  SHF.R.S32.HI R53, RZ, 0x18, R53 ;  /* 0x00000018ff357819 */ /* 0x000fe40000011435 */
[----:B------:R-:W-:Y:S02]  /*66b0*/  SHF.L.U32 R76, R54, 0x10, RZ ;  /* 0x00000010364c7819 */ /* 0x000fe400000006ff */
[C---:B------:R-:W-:Y:S01]  /*66c0*/  PRMT R74, R55.reuse, 0x8880, RZ ;  /* 0x00008880374a7816 */ /* 0x040fe200000000ff */
[----:B------:R-:W-:Y:S01]  /*66d0*/  UIADD3 UR5, UPT, UPT, UR5, 0x210, URZ ;  /* 0x0000021005057890 */ /* 0x000fe2000fffe0ff */
[----:B------:R-:W-:Y:S02]  /*66e0*/  SHF.L.U32 R73, R55, 0x10, RZ ;  /* 0x0000001037497819 */ /* 0x000fe400000006ff */
[C---:B------:R-:W-:Y:S01]  /*66f0*/  PRMT R71, R56.reuse, 0x8880, RZ ;  /* 0x0000888038477816 */ /* 0x040fe200000000ff */
[----:B------:R-:W-:Y:S01]  /*6700*/  UPRMT UR5, UR37, 0x654, UR5 ;  /* 0x0000065425057896 */ /* 0x000fe20008000005 */
[----:B------:R-:W-:Y:S02]  /*6710*/  SHF.R.S32.HI R55, RZ, 0x18, R55 ;  /* 0x00000018ff377819 */ /* 0x000fe40000011437 */
[----:B------:R-:W-:Y:S01]  /*6720*/  SHF.L.U32 R70, R56, 0x10, RZ ;  /* 0x0000001038467819 */ /* 0x000fe200000006ff */
[----:B---3--:R-:W-:Y:S01]  /*6730*/  IMAD R4, R47, R4, RZ ;  /* 0x000000042f047224 */ /* 0x008fe200078e02ff */
[----:B------:R-:W-:Y:S01]  /*6740*/  PRMT R68, R57, 0x8880, RZ ;  /* 0x0000888039447816 */ /* 0x000fe200000000ff */
[----:B------:R-:W-:Y:S01]  /*6750*/  IMAD R5, R47, R5, RZ ;  /* 0x000000052f057224 */ /* 0x000fe200078e02ff */
[----:B------:R-:W-:Y:S01]  /*6760*/  SHF.L.U32 R67, R57, 0x10, RZ ;  /* 0x0000001039437819 */ /* 0x000fe200000006ff */
[----:B------:R-:W-:Y:S01]  /*6770*/  IMAD R6, R47, R6, RZ ;  /* 0x000000062f067224 */ /* 0x000fe200078e02ff */
[----:B------:R-:W-:Y:S01]  /*6780*/  SYNCS.ARRIVE.TRANS64.RED.A1T0 RZ, [UR5], RZ ;  /* 0x000000ffffff79a7 */ /* 0x000fe20008100405 */
[----:B------:R-:W-:Y:S01]  /*6790*/  IMAD R4, R49, R48, R4 ;  /* 0x0000003031047224 */ /* 0x000fe200078e0204 */
[----:B------:R-:W-:Y:S01]  /*67a0*/  MOV R49, R80 ;  /* 0x0000005000317202 */ /* 0x000fe20000000f00 */
[----:B------:R-:W-:Y:S01]  /*67b0*/  IMAD R7, R47, R7, RZ ;  /* 0x000000072f077224 */ /* 0x000fe200078e02ff */
[----:B------:R-:W-:Y:S01]  /*67c0*/  PRMT R65, R58, 0x8880, RZ ;  /* 0x000088803a417816 */ /* 0x000fe200000000ff */
[-C--:B------:R-:W-:Y:S01]  /*67d0*/  IMAD R5, R50, R48.reuse, R5 ;  /* 0x0000003032057224 */ /* 0x080fe200078e0205 */
[----:B------:R-:W-:Y:S01]  /*67e0*/  SHF.R.S32.HI R50, RZ, 0x18, R79 ;  /* 0x00000018ff327819 */ /* 0x000fe2000001144f */
[----:B------:R-:W-:Y:S01]  /*67f0*/  IMAD R6, R51, R48, R6 ;  /* 0x0000003033067224 */ /* 0x000fe200078e0206 */
[----:B------:R-:W-:Y:S01]  /*6800*/  SHF.R.S32.HI R51, RZ, 0x18, R78 ;  /* 0x00000018ff337819 */ /* 0x000fe2000001144e */
[C---:B------:R-:W-:Y:S01]  /*6810*/  IMAD R8, R47.reuse, R8, RZ ;  /* 0x000000082f087224 */ /* 0x040fe200078e02ff */
[----:B------:R-:W-:Y:S01]  /*6820*/  SHF.R.S32.HI R57, RZ, 0x18, R57 ;  /* 0x00000018ff397819 */ /* 0x000fe20000011439 */
[----:B------:R-:W-:Y:S01]  /*6830*/  IMAD R7, R52, R48, R7 ;  /* 0x0000003034077224 */ /* 0x000fe200078e0207 */
[----:B------:R-:W-:Y:S01]  /*6840*/  SHF.L.U32 R64, R58, 0x10, RZ ;  /* 0x000000103a407819 */ /* 0x000fe200000006ff */
[----:B------:R-:W-:Y:S01]  /*6850*/  IMAD R9, R47, R9, RZ ;  /* 0x000000092f097224 */ /* 0x000fe200078e02ff */
[----:B------:R-:W-:Y:S01]  /*6860*/  PRMT R62, R59, 0x8880, RZ ;  /* 0x000088803b3e7816 */ /* 0x000fe200000000ff */
[----:B------:R-:W-:Y:S01]  /*6870*/  IMAD R10, R47, R10, RZ ;  /* 0x0000000a2f0a7224 */ /* 0x000fe200078e02ff */
[----:B------:R-:W-:Y:S01]  /*6880*/  I2IP.S8.S32.SAT R92, R7, R6, RZ ;  /* 0x00000006075c7239 */ /* 0x000fe200000014ff */
[----:B------:R-:W-:Y:S01]  /*6890*/  IMAD R8, R49, R48, R8 ;  /* 0x0000003031087224 */ /* 0x000fe200078e0208 */
[----:B------:R-:W-:Y:S01]  /*68a0*/  MOV R49, R77 ;  /* 0x0000004d00317202 */ /* 0x000fe20000000f00 */
[----:B------:R-:W-:Y:S01]  /*68b0*/  IMAD R11, R47, R11, RZ ;  /* 0x0000000b2f0b7224 */ /* 0x000fe200078e02ff */
[----:B------:R-:W-:Y:S01]  /*68c0*/  I2IP.S8.S32.SAT R92, R5, R4, R92 ;  /* 0x00000004055c7239 */ /* 0x000fe2000000145c */
[-C--:B------:R-:W-:Y:S01]  /*68d0*/  IMAD R9, R50, R48.reuse, R9 ;  /* 0x0000003032097224 */ /* 0x080fe200078e0209 */
[----:B------:R-:W-:Y:S01]  /*68e0*/  SHF.R.S32.HI R50, RZ, 0x18, R76 ;  /* 0x00000018ff327819 */ /* 0x000fe2000001144c */
[----:B------:R-:W-:Y:S01]  /*68f0*/  IMAD R10, R51, R48, R10 ;  /* 0x00000030330a7224 */ /* 0x000fe200078e020a */
[----:B------:R-:W-:Y:S01]  /*6900*/  MOV R51, R74 ;  /* 0x0000004a00337202 */ /* 0x000fe20000000f00 */
[----:B------:R-:W-:Y:S01]  /*6910*/  IMAD R12, R47, R12, RZ ;  /* 0x0000000c2f0c7224 */ /* 0x000fe200078e02ff */
[----:B------:R-:W-:Y:S01]  /*6920*/  SHF.L.U32 R75, R54, 0x8, RZ ;  /* 0x00000008364b7819 */ /* 0x000fe200000006ff */
[-C--:B------:R-:W-:Y:S01]  /*6930*/  IMAD R11, R53, R48.reuse, R11 ;  /* 0x00000030350b7224 */ /* 0x080fe200078e020b */
[----:B------:R-:W-:Y:S01]  /*6940*/  SHF.R.S32.HI R54, RZ, 0x18, R54 ;  /* 0x00000018ff367819 */ /* 0x000fe20000011436 */
[----:B------:R-:W-:Y:S01]  /*6950*/  IMAD R13, R47, R13, RZ ;  /* 0x0000000d2f0d7224 */ /* 0x000fe200078e02ff */
[----:B------:R-:W-:Y:S01]  /*6960*/  SHF.R.S32.HI R53, RZ, 0x18, R72 ;  /* 0x00000018ff357819 */ /* 0x000fe20000011448 */
[----:B------:R-:W-:Y:S01]  /*6970*/  IMAD R12, R49, R48, R12 ;  /* 0x00000030310c7224 */ /* 0x000fe200078e020c */
[----:B------:R-:W-:Y:S01]  /*6980*/  SHF.R.S32.HI R49, RZ, 0x18, R75 ;  /* 0x00000018ff317819 */ /* 0x000fe2000001144b */
[----:B------:R-:W-:Y:S01]  /*6990*/  IMAD R14, R47, R14, RZ ;  /* 0x0000000e2f0e7224 */ /* 0x000fe200078e02ff */
[----:B------:R-:W-:Y:S01]  /*69a0*/  I2IP.S8.S32.SAT R93, R11, R10, RZ ;  /* 0x0000000a0b5d7239 */ /* 0x000fe200000014ff */
[----:B------:R-:W-:Y:S01]  /*69b0*/  IMAD R15, R47, R15, RZ ;  /* 0x0000000f2f0f7224 */ /* 0x000fe200078e02ff */
[----:B------:R-:W-:Y:S01]  /*69c0*/  SHF.L.U32 R61, R59, 0x10, RZ ;  /* 0x000000103b3d7819 */ /* 0x000fe200000006ff */
[----:B------:R-:W-:Y:S01]  /*69d0*/  IMAD R13, R50, R48, R13 ;  /* 0x00000030320d7224 */ /* 0x000fe200078e020d */
[----:B------:R-:W-:Y:S01]  /*69e0*/  I2IP.S8.S32.SAT R93, R9, R8, R93 ;  /* 0x00000008095d7239 */ /* 0x000fe2000000145d */
[----:B------:R-:W-:Y:S01]  /*69f0*/  IMAD R16, R47, R16, RZ ;  /* 0x000000102f107224 */ /* 0x000fe200078e02ff */
[----:B------:R-:W-:Y:S01]  /*6a00*/  SHF.R.S32.HI R50, RZ, 0x18, R73 ;  /* 0x00000018ff327819 */ /* 0x000fe20000011449 */
[-C--:B------:R-:W-:Y:S01]  /*6a10*/  IMAD R14, R49, R48.reuse, R14 ;  /* 0x00000030310e7224 */ /* 0x080fe200078e020e */
[----:B------:R-:W-:Y:S01]  /*6a20*/  SHF.R.S32.HI R59, RZ, 0x18, R59 ;  /* 0x00000018ff3b7819 */ /* 0x000fe2000001143b */
[C---:B------:R-:W-:Y:S01]  /*6a30*/  IMAD R17, R47.reuse, R17, RZ ;  /* 0x000000112f117224 */ /* 0x040fe200078e02ff */
[----:B------:R-:W-:Y:S01]  /*6a40*/  SHF.L.U32 R69, R56, 0x8, RZ ;  /* 0x0000000838457819 */ /* 0x000fe200000006ff */
[----:B------:R-:W-:Y:S01]  /*6a50*/  IMAD R15, R54, R48, R15 ;  /* 0x00000030360f7224 */ /* 0x000fe200078e020f */
[----:B------:R-:W-:Y:S01]  /*6a60*/  SHF.R.S32.HI R56, RZ, 0x18, R56 ;  /* 0x00000018ff387819 */ /* 0x000fe20000011438 */
[----:B------:R-:W-:Y:S01]  /*6a70*/  IMAD R18, R47, R18, RZ ;  /* 0x000000122f127224 */ /* 0x000fe200078e02ff */
[----:B------:R-:W-:Y:S01]  /*6a80*/  SHF.L.U32 R63, R58, 0x8, RZ ;  /* 0x000000083a3f7819 */ /* 0x000fe200000006ff */
[----:B------:R-:W-:Y:S01]  /*6a90*/  IMAD R16, R51, R48, R16 ;  /* 0x0000003033107224 */ /* 0x000fe200078e0210 */
[----:B------:R-:W-:Y:S01]  /*6aa0*/  I2IP.S8.S32.SAT R94, R15, R14, RZ ;  /* 0x0000000e0f5e7239 */ /* 0x000fe200000014ff */
[----:B------:R-:W-:Y:S01]  /*6ab0*/  IMAD R19, R47, R19, RZ ;  /* 0x000000132f137224 */ /* 0x000fe200078e02ff */
[----:B------:R-:W-:Y:S01]  /*6ac0*/  SHF.R.S32.HI R51, RZ, 0x18, R70 ;  /* 0x00000018ff337819 */ /* 0x000fe20000011446 */
[----:B------:R-:W-:Y:S01]  /*6ad0*/  IMAD R17, R50, R48, R17 ;  /* 0x0000003032117224 */ /* 0x000fe200078e0211 */
[----:B------:R-:W-:Y:S01]  /*6ae0*/  I2IP.S8.S32.SAT R94, R13, R12, R94 ;  /* 0x0000000c0d5e7239 */ /* 0x000fe2000000145e */
[----:B------:R-:W-:Y:S01]  /*6af0*/  IMAD R0, R47, R20, RZ ;  /* 0x000000142f007224 */ /* 0x000fe200078e02ff */
[----:B------:R-:W-:Y:S01]  /*6b00*/  SHF.R.S32.HI R50, RZ, 0x18, R69 ;  /* 0x00000018ff327819 */ /* 0x000fe20000011445 */
[-C--:B------:R-:W-:Y:S01]  /*6b10*/  IMAD R18, R53, R48.reuse, R18 ;  /* 0x0000003035127224 */ /* 0x080fe200078e0212 */
[----:B------:R-:W-:Y:S01]  /*6b20*/  SHF.R.S32.HI R58, RZ, 0x18, R58 ;  /* 0x00000018ff3a7819 */ /* 0x000fe2000001143a */
[----:B------:R-:W-:Y:S01]  /*6b30*/  IMAD.MOV.U32 R49, RZ, RZ, R71 ;  /* 0x000000ffff317224 */ /* 0x000fe200078e0047 */
[----:B------:R-:W-:Y:S01]  /*6b40*/  SHF.R.S32.HI R53, RZ, 0x18, R60 ;  /* 0x00000018ff357819 */ /* 0x000fe2000001143c */
[----:B------:R-:W-:Y:S02]  /*6b50*/  IMAD R2, R47, R21, RZ ;  /* 0x000000152f027224 */ /* 0x000fe400078e02ff */
[----:B------:R-:W-:Y:S02]  /*6b60*/  IMAD R19, R55, R48, R19 ;  /* 0x0000003037137224 */ /* 0x000fe400078e0213 */
[----:B------:R-:W-:Y:S02]  /*6b70*/  IMAD R3, R47, R22, RZ ;  /* 0x000000162f037224 */ /* 0x000fe400078e02ff */
[----:B------:R-:W-:Y:S01]  /*6b80*/  IMAD R0, R49, R48, R0 ;  /* 0x0000003031007224 */ /* 0x000fe200078e0200 */
[----:B------:R-:W-:Y:S01]  /*6b90*/  I2IP.S8.S32.SAT R95, R19, R18, RZ ;  /* 0x00000012135f7239 */ /* 0x000fe200000014ff */
[----:B------:R-:W-:Y:S01]  /*6ba0*/  IMAD R23, R47, R23, RZ ;  /* 0x000000172f177224 */ /* 0x000fe200078e02ff */
[----:B------:R-:W-:Y:S01]  /*6bb0*/  MOV R49, R68 ;  /* 0x0000004400317202 */ /* 0x000fe20000000f00 */
[----:B------:R-:W-:Y:S01]  /*6bc0*/  IMAD R2, R51, R48, R2 ;  /* 0x0000003033027224 */ /* 0x000fe200078e0202 */
[----:B------:R-:W-:Y:S01]  /*6bd0*/  I2IP.S8.S32.SAT R95, R17, R16, R95 ;  /* 0x00000010115f7239 */ /* 0x000fe2000000145f */
[C---:B------:R-:W-:Y:S01]  /*6be0*/  IMAD R20, R47.reuse, R24, RZ ;  /* 0x000000182f147224 */ /* 0x040fe200078e02ff */
[----:B------:R-:W-:Y:S01]  /*6bf0*/  SHF.R.S32.HI R51, RZ, 0x18, R66 ;  /* 0x00000018ff337819 */ /* 0x000fe20000011442 */
[-C--:B------:R-:W-:Y:S01]  /*6c00*/  IMAD R3, R50, R48.reuse, R3 ;  /* 0x0000003032037224 */ /* 0x080fe200078e0203 */
[----:B------:R-:W-:Y:S01]  /*6c10*/  SHF.R.S32.HI R50, RZ, 0x18, R67 ;  /* 0x00000018ff327819 */ /* 0x000fe20000011443 */
[C---:B------:R-:W-:Y:S01]  /*6c20*/  IMAD R21, R47.reuse, R25, RZ ;  /* 0x000000192f157224 */ /* 0x040fe200078e02ff */
[----:B------:R1:W-:Y:S01]  /*6c30*/  STS.128 [R105+UR43+0x1400], R92 ;  /* 0x0014005c69007988 */ /* 0x0003e20008000c2b */
[----:B------:R-:W-:Y:S02]  /*6c40*/  IMAD R23, R56, R48, R23 ;  /* 0x0000003038177224 */ /* 0x000fe400078e0217 */
[----:B------:R-:W-:Y:S02]  /*6c50*/  IMAD R22, R47, R26, RZ ;  /* 0x0000001a2f167224 */ /* 0x000fe400078e02ff */
[-C--:B------:R-:W-:Y:S01]  /*6c60*/  IMAD R20, R49, R48.reuse, R20 ;  /* 0x0000003031147224 */ /* 0x080fe200078e0214 */
[----:B------:R-:W-:Y:S01]  /*6c70*/  I2IP.S8.S32.SAT R115, R23, R3, RZ ;  /* 0x0000000317737239 */ /* 0x000fe200000014ff */
[C---:B------:R-:W-:Y:S01]  /*6c80*/  IMAD R27, R47.reuse, R27, RZ ;  /* 0x0000001b2f1b7224 */ /* 0x040fe200078e02ff */
[----:B------:R-:W-:Y:S01]  /*6c90*/  MOV R49, R65 ;  /* 0x0000004100317202 */ /* 0x000fe20000000f00 */
[----:B------:R-:W-:Y:S01]  /*6ca0*/  IMAD R21, R50, R48, R21 ;  /* 0x0000003032157224 */ /* 0x000fe200078e0215 */
[----:B------:R-:W-:Y:S01]  /*6cb0*/  I2IP.S8.S32.SAT R116, R2, R0, R115 ;  /* 0x0000000002747239 */ /* 0x000fe20000001473 */
[----:B------:R-:W-:Y:S01]  /*6cc0*/  IMAD R24, R47, R28, RZ ;  /* 0x0000001c2f187224 */ /* 0x000fe200078e02ff */
[----:B------:R-:W-:Y:S01]  /*6cd0*/  SHF.R.S32.HI R50, RZ, 0x18, R64 ;  /* 0x00000018ff327819 */ /* 0x000fe20000011440 */
[----:B------:R-:W-:Y:S01]  /*6ce0*/  IMAD R22, R51, R48, R22 ;  /* 0x0000003033167224 */ /* 0x000fe200078e0216 */
[----:B------:R-:W-:Y:S01]  /*6cf0*/  MOV R51, R62 ;  /* 0x0000003e00337202 */ /* 0x000fe20000000f00 */
[-C--:B------:R-:W-:Y:S02]  /*6d00*/  IMAD R27, R57, R48.reuse, R27 ;  /* 0x00000030391b7224 */ /* 0x080fe400078e021b */
[----:B------:R-:W-:Y:S02]  /*6d10*/  IMAD R25, R47, R29, RZ ;  /* 0x0000001d2f197224 */ /* 0x000fe400078e02ff */
[----:B------:R-:W-:Y:S01]  /*6d20*/  IMAD R24, R49, R48, R24 ;  /* 0x0000003031187224 */ /* 0x000fe200078e0218 */
[----:B------:R-:W-:Y:S01]  /*6d30*/  SHF.R.S32.HI R49, RZ, 0x18, R63 ;  /* 0x00000018ff317819 */ /* 0x000fe2000001143f */
[----:B------:R-:W-:Y:S01]  /*6d40*/  IMAD R26, R47, R30, RZ ;  /* 0x0000001e2f1a7224 */ /* 0x000fe200078e02ff */
[----:B------:R-:W-:Y:S01]  /*6d50*/  I2IP.S8.S32.SAT R117, R27, R22, RZ ;  /* 0x000000161b757239 */ /* 0x000fe200000014ff */
[C---:B------:R-:W-:Y:S02]  /*6d60*/  IMAD R31, R47.reuse, R31, RZ ;  /* 0x0000001f2f1f7224 */ /* 0x040fe400078e02ff */
[----:B------:R-:W-:Y:S01]  /*6d70*/  IMAD R25, R50, R48, R25 ;  /* 0x0000003032197224 */ /* 0x000fe200078e0219 */
[----:B------:R-:W-:Y:S01]  /*6d80*/  SHF.R.S32.HI R50, RZ, 0x18, R61 ;  /* 0x00000018ff327819 */ /* 0x000fe2000001143d */
[----:B------:R-:W-:Y:S01]  /*6d90*/  IMAD R28, R47, R32, RZ ;  /* 0x000000202f1c7224 */ /* 0x000fe200078e02ff */
[----:B------:R-:W-:Y:S01]  /*6da0*/  I2IP.S8.S32.SAT R117, R21, R20, R117 ;  /* 0x0000001415757239 */ /* 0x000fe20000001475 */
[-C--:B------:R-:W-:Y:S02]  /*6db0*/  IMAD R26, R49, R48.reuse, R26 ;  /* 0x00000030311a7224 */ /* 0x080fe400078e021a */
[----:B------:R-:W-:Y:S02]  /*6dc0*/  IMAD R29, R47, R33, RZ ;  /* 0x000000212f1d7224 */ /* 0x000fe400078e02ff */
[-C--:B------:R-:W-:Y:S02]  /*6dd0*/  IMAD R31, R58, R48.reuse, R31 ;  /* 0x000000303a1f7224 */ /* 0x080fe400078e021f */
[----:B------:R-:W-:Y:S02]  /*6de0*/  IMAD R28, R51, R48, R28 ;  /* 0x00000030331c7224 */ /* 0x000fe400078e021c */
[----:B------:R-:W-:Y:S01]  /*6df0*/  IMAD R30, R47, R34, RZ ;  /* 0x000000222f1e7224 */ /* 0x000fe200078e02ff */
[----:B------:R-:W-:Y:S01]  /*6e00*/  I2IP.S8.S32.SAT R114, R31, R26, RZ ;  /* 0x0000001a1f727239 */ /* 0x000fe200000014ff */
[----:B------:R-:W-:Y:S02]  /*6e10*/  IMAD R29, R50, R48, R29 ;  /* 0x00000030321d7224 */ /* 0x000fe400078e021d */
[----:B------:R-:W-:Y:S01]  /*6e20*/  IMAD R35, R47, R35, RZ ;  /* 0x000000232f237224 */ /* 0x000fe200078e02ff */
[----:B------:R-:W-:Y:S01]  /*6e30*/  I2IP.S8.S32.SAT R118, R25, R24, R114 ;  /* 0x0000001819767239 */ /* 0x000fe20000001472 */
[-C--:B------:R-:W-:Y:S01]  /*6e40*/  IMAD R30, R53, R48.reuse, R30 ;  /* 0x00000030351e7224 */ /* 0x080fe200078e021e */
[----:B------:R-:W-:Y:S01]  /*6e50*/  IADD3 R114, PT, PT, R44, 0x1, RZ ;  /* 0x000000012c727810 */ /* 0x000fe20007ffe0ff */
[----:B------:R-:W-:Y:S05]  /*6e60*/  IMAD R35, R59, R48, R35 ;  /* 0x000000303b237224 */ /* 0x000fea00078e0223 */
[----:B------:R-:W-:Y:S04]  /*6e70*/  I2IP.S8.S32.SAT R120, R35, R30, RZ ;  /* 0x0000001e23787239 */ /* 0x000fe800000014ff */
[----:B------:R-:W-:Y:S05]  /*6e80*/  I2IP.S8.S32.SAT R119, R29, R28, R120 ;  /* 0x0000001c1d777239 */ /* 0x000fea0000001478 */
[----:B------:R1:W-:Y:S01]  /*6e90*/  STS.128 [R104+0x1010], R116 ;  /* 0x0010107468007388 */ /* 0x0003e20000000c00 */
[----:B------:R-:W-:Y:S01]  /*6ea0*/  @!PT LDS RZ, [RZ] ;  /* 0x00000000fffff984 */ /* 0x000fe20000000800 */
[----:B------:R-:W-:Y:S01]  /*6eb0*/  @!PT LDS RZ, [RZ] ;  /* 0x00000000fffff984 */ /* 0x000fe20000000800 */
[----:B------:R-:W-:Y:S01]  /*6ec0*/  @!PT LDS RZ, [RZ] ;  /* 0x00000000fffff984 */ /* 0x000fe20000000800 */
[----:B------:R-:W-:Y:S01]  /*6ed0*/  @!PT LDS RZ, [RZ] ;  /* 0x00000000fffff984 */ /* 0x000fe20000000800 */
[----:B------:R3:W-:Y:S07]  /*6ee0*/  MEMBAR.ALL.CTA ;  /* 0x0000000000007992 */ /* 0x0007ee0000008000 */
[----:B---3--:R-:W3:Y:S02]  /*6ef0*/  FENCE.VIEW.ASYNC.S ;  /* 0x00000000000073c6 */ /* 0x008ee40000000000 */
[----:B---3--:R-:W-:Y:S06]  /*6f00*/  BAR.SYNC.DEFER_BLOCKING 0x1, 0x80 ;  /* 0x0042000000007b1d */ /* 0x008fec0000010000 */
[----:B------:R-:W-:Y:S05]  /*6f10*/  @P0 BRA `(.L_x_117) ;  /* 0x0000000000340947 */ /* 0x000fea0003800000 */
[----:B------:R-:W-:Y:S01]  /*6f20*/  UIADD3 UR12, UPT, UPT, UR43, 0x1400, URZ ;  /* 0x000014002b0c7890 */ /* 0x000fe2000fffe0ff */
[----:B------:R-:W-:Y:S01]  /*6f30*/  R2UR UR9, R97 ;  /* 0x00000000610972ca */ /* 0x000fe200000e0000 */
[----:B------:R-:W-:Y:S01]  /*6f40*/  UIADD3 UR10, UP0, UPT, UR46, 0x680, URZ ;  /* 0x000006802e0a7890 */ /* 0x000fe2000ff1e0ff */
[----:B------:R-:W-:Y:S01]  /*6f50*/  R2UR UR8, R99 ;  /* 0x00000000630872ca */ /* 0x000fe200000e0000 */
[----:B------:R-:W-:Y:S02]  /*6f60*/  UMOV UR7, UR36 ;  /* 0x0000002400077c82 */ /* 0x000fe40008000000 */
[----:B------:R-:W-:Y:S01]  /*6f70*/  IMAD.U32 R111, RZ, RZ, UR12 ;  /* 0x0000000cff6f7e24 */ /* 0x000fe2000f8e00ff */
[----:B------:R-:W-:Y:S04]  /*6f80*/  UIADD3.X UR11, UPT, UPT, URZ, UR47, URZ, UP0, !UPT ;  /* 0x0000002fff0b7290 */ /* 0x000fe800087fe4ff */
[----:B------:R-:W-:Y:S03]  /*6f90*/  R2UR UR4, R111 ;  /* 0x000000006f0472ca */ /* 0x000fe600000e0000 */
[----:B------:R-:W-:Y:S02]  /*6fa0*/  USHF.L.U32 UR5, UR9, 0x6, URZ ;  /* 0x0000000609057899 */ /* 0x000fe400080006ff */
[----:B------:R-:W-:Y:S09]  /*6fb0*/  USHF.L.U32 UR6, UR8, 0x6, URZ ;  /* 0x0000000608067899 */ /* 0x000ff200080006ff */
[----:B------:R3:W-:Y:S01]  /*6fc0*/  UTMASTG.3D [UR4], [UR10] ;  /* 0x000000040a0073b5 */ /* 0x0007e20008010000 */
[----:B------:R0:W-:Y:S01]  /*6fd0*/  UTMACMDFLUSH ;  /* 0x00000000000079b7 */ /* 0x0001e20000000000 */
[----:B---3--:R-:W-:Y:S04]  /*6fe0*/  DEPBAR.LE SB0, 0x0 ;  /* 0x000080000000791a */ /* 0x008fe80000000000 */
.L_x_117:
[----:B------:R-:W-:Y:S05]  /*6ff0*/  BSYNC.RECONVERGENT B0 ;  /* 0x0000000000007941 */ /* 0x000fea0003800200 */
.L_x_116:
[----:B------:R-:W-:Y:S01]  /*7000*/  BAR.SYNC.DEFER_BLOCKING 0x1, 0x80 ;  /* 0x0042000000007b1d */ /* 0x000fe20000010000 */
[----:B------:R-:W-:Y:S01]  /*7010*/  ISETP.NE.AND P2, PT, R112, RZ, PT ;  /* 0x000000ff7000720c */ /* 0x000fe20003f45270 */
[----:B------:R-:W-:Y:S01]  /*7020*/  IMAD.IADD R97, R43, 0x1, R81 ;  /* 0x000000012b617824 */ /* 0x000fe200078e0251 */
[----:B------:R-:W-:Y:S01]  /*7030*/  ISETP.NE.AND P0, PT, R113, 0x2, PT ;  /* 0x000000027100780c */ /* 0x000fe20003f05270 */
[----:B------:R-:W-:Y:S01]  /*7040*/  IMAD.IADD R99, R45, 0x1, R96 ;  /* 0x000000012d637824 */ /* 0x000fe200078e0260 */
[----:B------:R-:W-:Y:S02]  /*7050*/  ISETP.NE.AND P1, PT, R114, 0x4, PT ;  /* 0x000000047200780c */ /* 0x000fe40003f25270 */
[----:B------:R-:W-:Y:S02]  /*7060*/  SEL R0, RZ, 0x1, P0 ;  /* 0x00000001ff007807 */ /* 0x000fe40000000000 */
[----:B------:R-:W-:Y:S02]  /*7070*/  SEL R3, RZ, 0x1, P1 ;  /* 0x00000001ff037807 */ /* 0x000fe40000800000 */
[----:B------:R-:W-:Y:S02]  /*7080*/  LOP3.LUT R109, R109, R0, RZ, 0x3c, !PT ;  /* 0x000000006d6d7212 */ /* 0x000fe400078e3cff */
[----:B------:R-:W-:Y:S02]  /*7090*/  LOP3.LUT R110, R110, R3, RZ, 0x3c, !PT ;  /* 0x000000036e6e7212 */ /* 0x000fe400078e3cff */
[----:B------:R-:W-:Y:S02]  /*70a0*/  @P2 R2UR UR36, R107 ;  /* 0x000000006b2422ca */ /* 0x000fe400000e0000 */
[----:B------:R-:W-:Y:S02]  /*70b0*/  SEL R113, R113, RZ, P0 ;  /* 0x000000ff71717207 */ /* 0x000fe40000000000 */
[----:B------:R-:W-:Y:S01]  /*70c0*/  SEL R44, R114, RZ, P1 ;  /* 0x000000ff722c7207 */ /* 0x000fe20000800000 */
[----:B------:R-:W-:Y:S10]  /*70d0*/  @P2 BRA `(.L_x_118) ;  /* 0xffffffe400682947 */ /* 0x000ff4000383ffff */
[----:B------:R-:W-:Y:S05]  /*70e0*/  EXIT ;  /* 0x000000000000794d */ /* 0x000fea0003800000 */
.L_x_20:
[----:B--2---:R2:W1:Y:S02]  /*70f0*/  SYNCS.PHASECHK.TRANS64.TRYWAIT P0, [R3+URZ+0x240], R2 ;  /* 0x00024002030075a7 */ /* 0x00446400080011ff */
[----:B-1----:R-:W-:Y:S05]  /*7100*/  @!P0 NANOSLEEP.SYNCS 0x989680 ;  /* 0x009896800000895d */ /* 0x002fea0003900000 */
[----:B------:R-:W1:Y:S02]  /*7110*/  @!P0 SYNCS.PHASECHK.TRANS64 P0, [R3+URZ+0x240], R2 ;  /* 0x00024002030085a7 */ /* 0x000e6400080010ff */
[----:B-1----:R-:W-:Y:S05]  /*7120*/  @!P0 BRA `(.L_x_20) ;  /* 0xfffffffc00f08947 */ /* 0x002fea000383ffff */
[----:B------:R-:W-:Y:S05]  /*7130*/  BRA `(.L_x_119) ;  /* 0xffffffa400d47947 */ /* 0x000fea000383ffff */
.L_x_23:
[----:B-1----:R-:W-:-:S07]  /*7140*/  MOV R2, UR33 ;  /* 0x0000002100027c02 */ /* 0x002fce0008000f00 */
.L_x_120:
[----:B-1----:R1:W2:Y:S02]  /*7150*/  SYNCS.PHASECHK.TRANS64.TRYWAIT P0, [R2+URZ+0xd8], R5 ;  /* 0x0000d805020075a7 */ /* 0x0022a400080011ff */
[----:B--2---:R-:W-:Y:S05]  /*7160*/  @!P0 NANOSLEEP.SYNCS 0x989680 ;  /* 0x009896800000895d */ /* 0x004fea0003900000 */
[----:B------:R-:W2:Y:S02]  /*7170*/  @!P0 SYNCS.PHASECHK.TRANS64 P0, [R2+URZ+0xd8], R5 ;  /* 0x0000d805020085a7 */ /* 0x000ea400080010ff */
[----:B--2---:R-:W-:Y:S05]  /*7180*/  @!P0 BRA `(.L_x_120) ;  /* 0xfffffffc00f08947 */ /* 0x004fea000383ffff */
[----:B------:R-:W-:Y:S05]  /*7190*/  BRA `(.L_x_22) ;  /* 0xffffffa800247947 */ /* 0x000fea000383ffff */
.L_x_29:
[----:B-1----:R-:W-:-:S07]  /*71a0*/  MOV R2, UR17 ;  /* 0x0000001100027c02 */ /* 0x002fce0008000f00 */
.L_x_121:
[----:B-1----:R1:W2:Y:S02]  /*71b0*/  SYNCS.PHASECHK.TRANS64.TRYWAIT P0, [R2+URZ+0xd8], R5 ;  /* 0x0000d805020075a7 */ /* 0x0022a400080011ff */
[----:B--2---:R-:W-:Y:S05]  /*71c0*/  @!P0 NANOSLEEP.SYNCS 0x989680 ;  /* 0x009896800000895d */ /* 0x004fea0003900000 */
[----:B------:R-:W2:Y:S02]  /*71d0*/  @!P0 SYNCS.PHASECHK.TRANS64 P0, [R2+URZ+0xd8], R5 ;  /* 0x0000d805020085a7 */ /* 0x000ea400080010ff */
[----:B--2---:R-:W-:Y:S05]  /*71e0*/  @!P0 BRA `(.L_x_121) ;  /* 0xfffffffc00f08947 */ /* 0x004fea000383ffff */
[----:B------:R-:W-:Y:S05]  /*71f0*/  BRA `(.L_x_28) ;  /* 0xffffffa800c87947 */ /* 0x000fea000383ffff */
.L_x_33:
[----:B-1----:R1:W2:Y:S02]  /*7200*/  SYNCS.PHASECHK.TRANS64.TRYWAIT P0, [R2+URZ+0x1d0], R3 ;  /* 0x0001d003020075a7 */ /* 0x0022a400080011ff */
[----:B--2---:R-:W-:Y:S05]  /*7210*/  @!P0 NANOSLEEP.SYNCS 0x989680 ;  /* 0x009896800000895d */ /* 0x004fea0003900000 */
[----:B------:R-:W2:Y:S02]  /*7220*/  @!P0 SYNCS.PHASECHK.TRANS64 P0, [R2+URZ+0x1d0], R3 ;  /* 0x0001d003020085a7 */ /* 0x000ea400080010ff */
[----:B--2---:R-:W-:Y:S05]  /*7230*/  @!P0 BRA `(.L_x_33) ;  /* 0xfffffffc00f08947 */ /* 0x004fea000383ffff */
[----:B------:R-:W-:Y:S05]  /*7240*/  BRA `(.L_x_122) ;  /* 0xffffffac00547947 */ /* 0x000fea000383ffff */
.L_x_37:
[----:B----4-:R-:W-:-:S07]  /*7250*/  MOV R0, UR5 ;  /* 0x0000000500007c02 */ /* 0x010fce0008000f00 */
.L_x_123:
[----:B-1----:R1:W2:Y:S02]  /*7260*/  SYNCS.PHASECHK.TRANS64.TRYWAIT P0, [R0+URZ], R3 ;  /* 0x00000003000075a7 */ /* 0x0022a400080011ff */
[----:B--2---:R-:W-:Y:S05]  /*7270*/  @!P0 NANOSLEEP.SYNCS 0x989680 ;  /* 0x009896800000895d */ /* 0x004fea0003900000 */
[----:B------:R-:W2:Y:S02]  /*7280*/  @!P0 SYNCS.PHASECHK.TRANS64 P0, [R0+URZ], R3 ;  /* 0x00000003000085a7 */ /* 0x000ea400080010ff */
[----:B--2---:R-:W-:Y:S05]  /*7290*/  @!P0 BRA `(.L_x_123) ;  /* 0xfffffffc00f08947 */ /* 0x004fea000383ffff */
[----:B------:R-:W-:Y:S05]  /*72a0*/  BRA `(.L_x_124) ;  /* 0xffffffb000c47947 */ /* 0x000fea000383ffff */
.L_x_38:
[----:B----4-:R-:W-:-:S07]  /*72b0*/  MOV R0, UR5 ;  /* 0x0000000500007c02 */ /* 0x010fce0008000f00 */
.L_x_125:
[----:B-1----:R1:W2:Y:S02]  /*72c0*/  SYNCS.PHASECHK.TRANS64.TRYWAIT P0, [R0+URZ], R3 ;  /* 0x00000003000075a7 */ /* 0x0022a400080011ff */
[----:B--2---:R-:W-:Y:S05]  /*72d0*/  @!P0 NANOSLEEP.SYNCS 0x989680 ;  /* 0x009896800000895d */ /* 0x004fea0003900000 */
[----:B------:R-:W2:Y:S02]  /*72e0*/  @!P0 SYNCS.PHASECHK.TRANS64 P0, [R0+URZ], R3 ;  /* 0x00000003000085a7 */ /* 0x000ea400080010ff */
[----:B--2---:R-:W-:Y:S05]  /*72f0*/  @!P0 BRA `(.L_x_125) ;  /* 0xfffffffc00f08947 */ /* 0x004fea000383ffff */
[----:B------:R-:W-:Y:S05]  /*7300*/  BRA `(.L_x_126) ;  /* 0xffffffb000d07947 */ /* 0x000fea000383ffff */
.L_x_39:
[----:B----4-:R-:W-:-:S07]  /*7310*/  MOV R0, UR5 ;  /* 0x0000000500007c02 */ /* 0x010fce0008000f00 */
.L_x_127:
[----:B-1----:R1:W2:Y:S02]  /*7320*/  SYNCS.PHASECHK.TRANS64.TRYWAIT P0, [R0+URZ], R3 ;  /* 0x00000003000075a7 */ /* 0x0022a400080011ff */
[----:B--2---:R-:W-:Y:S05]  /*7330*/  @!P0 NANOSLEEP.SYNCS 0x989680 ;  /* 0x009896800000895d */ /* 0x004fea0003900000 */
[----:B------:R-:W2:Y:S02]  /*7340*/  @!P0 SYNCS.PHASECHK.TRANS64 P0, [R0+URZ], R3 ;  /* 0x00000003000085a7 */ /* 0x000ea400080010ff */
[----:B--2---:R-:W-:Y:S05]  /*7350*/  @!P0 BRA `(.L_x_127) ;  /* 0xfffffffc00f08947 */ /* 0x004fea000383ffff */
[----:B------:R-:W-:Y:S05]  /*7360*/  BRA `(.L_x_128) ;  /* 0xffffffb000dc7947 */ /* 0x000fea000383ffff */
.L_x_40:
[----:B----4-:R-:W-:-:S07]  /*7370*/  MOV R0, UR5 ;  /* 0x0000000500007c02 */ /* 0x010fce0008000f00 */
.L_x_129:
[----:B-1----:R1:W2:Y:S02]  /*7380*/  SYNCS.PHASECHK.TRANS64.TRYWAIT P0, [R0+URZ], R3 ;  /* 0x00000003000075a7 */ /* 0x0022a400080011ff */
[----:B--2---:R-:W-:Y:S05]  /*7390*/  @!P0 NANOSLEEP.SYNCS 0x989680 ;  /* 0x009896800000895d */ /* 0x004fea0003900000 */
[----:B------:R-:W2:Y:S02]  /*73a0*/  @!P0 SYNCS.PHASECHK.TRANS64 P0, [R0+URZ], R3 ;  /* 0x00000003000085a7 */ /* 0x000ea400080010ff */
[----:B--2---:R-:W-:Y:S05]  /*73b0*/  @!P0 BRA `(.L_x_129) ;  /* 0xfffffffc00f08947 */ /* 0x004fea000383ffff */
[----:B------:R-:W-:Y:S05]  /*73c0*/  BRA `(.L_x_130) ;  /* 0xffffffb000e87947 */ /* 0x000fea000383ffff */
.L_x_41:
[----:B----4-:R-:W-:-:S07]  /*73d0*/  MOV R0, UR5 ;  /* 0x0000000500007c02 */ /* 0x010fce0008000f00 */
.L_x_131:
[----:B-1----:R1:W2:Y:S02]  /*73e0*/  SYNCS.PHASECHK.TRANS64.TRYWAIT P0, [R0+URZ], R3 ;  /* 0x00000003000075a7 */ /* 0x0022a400080011ff */
[----:B--2---:R-:W-:Y:S05]  /*73f0*/  @!P0 NANOSLEEP.SYNCS 0x989680 ;  /* 0x009896800000895d */ /* 0x004fea0003900000 */
[----:B------:R-:W2:Y:S02]  /*7400*/  @!P0 SYNCS.PHASECHK.TRANS64 P0, [R0+URZ], R3 ;  /* 0x00000003000085a7 */ /* 0x000ea400080010ff */
[----:B--2---:R-:W-:Y:S05]  /*7410*/  @!P0 BRA `(.L_x_131) ;  /* 0xfffffffc00f08947 */ /* 0x004fea000383ffff */
[----:B------:R-:W-:Y:S05]  /*7420*/  BRA `(.L_x_132) ;  /* 0xffffffb000f47947 */ /* 0x000fea000383ffff */
.L_x_42:
[----:B----4-:R-:W-:-:S07]  /*7430*/  MOV R0, UR5 ;  /* 0x0000000500007c02 */ /* 0x010fce0008000f00 */
.L_x_133:
[----:B-1----:R1:W2:Y:S02]  /*7440*/  SYNCS.PHASECHK.TRANS64.TRYWAIT P0, [R0+URZ], R3 ;  /* 0x00000003000075a7 */ /* 0x0022a400080011ff */
[----:B--2---:R-:W-:Y:S05]  /*7450*/  @!P0 NANOSLEEP.SYNCS 0x989680 ;  /* 0x009896800000895d */ /* 0x004fea0003900000 */
[----:B------:R-:W2:Y:S02]  /*7460*/  @!P0 SYNCS.PHASECHK.TRANS64 P0, [R0+URZ], R3 ;  /* 0x00000003000085a7 */ /* 0x000ea400080010ff */
[----:B--2---:R-:W-:Y:S05]  /*7470*/  @!P0 BRA `(.L_x_133) ;  /* 0xfffffffc00f08947 */ /* 0x004fea000383ffff */
[----:B------:R-:W-:Y:S05]  /*7480*/  BRA `(.L_x_134) ;  /* 0xffffffb400007947 */ /* 0x000fea000383ffff */
.L_x_43:
[----:B----4-:R-:W-:-:S07]  /*7490*/  MOV R0, UR5 ;  /* 0x0000000500007c02 */ /* 0x010fce0008000f00 */
.L_x_135:
[----:B-1----:R1:W2:Y:S02]  /*74a0*/  SYNCS.PHASECHK.TRANS64.TRYWAIT P0, [R0+URZ], R3 ;  /* 0x00000003000075a7 */ /* 0x0022a400080011ff */
[----:B--2---:R-:W-:Y:S05]  /*74b0*/  @!P0 NANOSLEEP.SYNCS 0x989680 ;  /* 0x009896800000895d */ /* 0x004fea0003900000 */
[----:B------:R-:W2:Y:S02]  /*74c0*/  @!P0 SYNCS.PHASECHK.TRANS64 P0, [R0+URZ], R3 ;  /* 0x00000003000085a7 */ /* 0x000ea400080010ff */
[----:B--2---:R-:W-:Y:S05]  /*74d0*/  @!P0 BRA `(.L_x_135) ;  /* 0xfffffffc00f08947 */ /* 0x004fea000383ffff */
[----:B------:R-:W-:Y:S05]  /*74e0*/  BRA `(.L_x_136) ;  /* 0xffffffb4000c7947 */ /* 0x000fea000383ffff */
.L_x_44:
[----:B----4-:R-:W-:-:S07]  /*74f0*/  MOV R0, UR5 ;  /* 0x0000000500007c02 */ /* 0x010fce0008000f00 */
.L_x_137:
[----:B-1----:R1:W2:Y:S02]  /*7500*/  SYNCS.PHASECHK.TRANS64.TRYWAIT P0, [R0+URZ], R3 ;  /* 0x00000003000075a7 */ /* 0x0022a400080011ff */
[----:B--2---:R-:W-:Y:S05]  /*7510*/  @!P0 NANOSLEEP.SYNCS 0x989680 ;  /* 0x009896800000895d */ /* 0x004fea0003900000 */
[----:B------:R-:W2:Y:S02]  /*7520*/  @!P0 SYNCS.PHASECHK.TRANS64 P0, [R0+URZ], R3 ;  /* 0x00000003000085a7 */ /* 0x000ea400080010ff */
[----:B--2---:R-:W-:Y:S05]  /*7530*/  @!P0 BRA `(.L_x_137) ;  /* 0xfffffffc00f08947 */ /* 0x004fea000383ffff */
[----:B------:R-:W-:Y:S05]  /*7540*/  BRA `(.L_x_138) ;  /* 0xffffffb400187947 */ /* 0x000fea000383ffff */
.L_x_45:
[----:B----4-:R-:W-:-:S07]  /*7550*/  MOV R0, UR5 ;  /* 0x0000000500007c02 */ /* 0x010fce0008000f00 */
.L_x_139:
[----:B-1----:R1:W2:Y:S02]  /*7560*/  SYNCS.PHASECHK.TRANS64.TRYWAIT P0, [R0+URZ], R3 ;  /* 0x00000003000075a7 */ /* 0x0022a400080011ff */
[----:B--2---:R-:W-:Y:S05]  /*7570*/  @!P0 NANOSLEEP.SYNCS 0x989680 ;  /* 0x009896800000895d */ /* 0x004fea0003900000 */
[----:B------:R-:W2:Y:S02]  /*7580*/  @!P0 SYNCS.PHASECHK.TRANS64 P0, [R0+URZ], R3 ;  /* 0x00000003000085a7 */ /* 0x000ea400080010ff */
[----:B--2---:R-:W-:Y:S05]  /*7590*/  @!P0 BRA `(.L_x_139) ;  /* 0xfffffffc00f08947 */ /* 0x004fea000383ffff */
[----:B------:R-:W-:Y:S05]  /*75a0*/  BRA `(.L_x_140) ;  /* 0xffffffb400247947 */ /* 0x000fea000383ffff */
.L_x_46:
[----:B----4-:R-:W-:-:S07]  /*75b0*/  MOV R0, UR5 ;  /* 0x0000000500007c02 */ /* 0x010fce0008000f00 */
.L_x_141:
[----:B-1----:R1:W2:Y:S02]  /*75c0*/  SYNCS.PHASECHK.TRANS64.TRYWAIT P0, [R0+URZ], R3 ;  /* 0x00000003000075a7 */ /* 0x0022a400080011ff */
[----:B--2---:R-:W-:Y:S05]  /*75d0*/  @!P0 NANOSLEEP.SYNCS 0x989680 ;  /* 0x009896800000895d */ /* 0x004fea0003900000 */
[----:B------:R-:W2:Y:S02]  /*75e0*/  @!P0 SYNCS.PHASECHK.TRANS64 P0, [R0+URZ], R3 ;  /* 0x00000003000085a7 */ /* 0x000ea400080010ff */
[----:B--2---:R-:W-:Y:S05]  /*75f0*/  @!P0 BRA `(.L_x_141) ;  /* 0xfffffffc00f08947 */ /* 0x004fea000383ffff */
[----:B------:R-:W-:Y:S05]  /*7600*/  BRA `(.L_x_142) ;  /* 0xffffffb400307947 */ /* 0x000fea000383ffff */
.L_x_47:
[----:B----4-:R-:W-:-:S07]  /*7610*/  MOV R0, UR5 ;  /* 0x0000000500007c02 */ /* 0x010fce0008000f00 */
.L_x_143:
[----:B-1----:R1:W2:Y:S02]  /*7620*/  SYNCS.PHASECHK.TRANS64.TRYWAIT P0, [R0+URZ], R3 ;  /* 0x00000003000075a7 */ /* 0x0022a400080011ff */
[----:B--2---:R-:W-:Y:S05]  /*7630*/  @!P0 NANOSLEEP.SYNCS 0x989680 ;  /* 0x009896800000895d */ /* 0x004fea0003900000 */
[----:B------:R-:W2:Y:S02]  /*7640*/  @!P0 SYNCS.PHASECHK.TRANS64 P0, [R0+URZ], R3 ;  /* 0x00000003000085a7 */ /* 0x000ea400080010ff */
[----:B--2---:R-:W-:Y:S05]  /*7650*/  @!P0 BRA `(.L_x_143) ;  /* 0xfffffffc00f08947 */ /* 0x004fea000383ffff */
[----:B------:R-:W-:Y:S05]  /*7660*/  BRA `(.L_x_144) ;  /* 0xffffffb4003c7947 */ /* 0x000fea000383ffff */
.L_x_48:
[----:B----4-:R-:W-:-:S07]  /*7670*/  MOV R0, UR5 ;  /* 0x0000000500007c02 */ /* 0x010fce0008000f00 */
.L_x_145:
[----:B-1----:R1:W2:Y:S02]  /*7680*/  SYNCS.PHASECHK.TRANS64.TRYWAIT P0, [R0+URZ], R3 ;  /* 0x00000003000075a7 */ /* 0x0022a400080011ff */
[----:B--2---:R-:W-:Y:S05]  /*7690*/  @!P0 NANOSLEEP.SYNCS 0x989680 ;  /* 0x009896800000895d */ /* 0x004fea0003900000 */
[----:B------:R-:W2:Y:S02]  /*76a0*/  @!P0 SYNCS.PHASECHK.TRANS64 P0, [R0+URZ], R3 ;  /* 0x00000003000085a7 */ /* 0x000ea400080010ff */
[----:B--2---:R-:W-:Y:S05]  /*76b0*/  @!P0 BRA `(.L_x_145) ;  /* 0xfffffffc00f08947 */ /* 0x004fea000383ffff */
[----:B------:R-:W-:Y:S05]  /*76c0*/  BRA `(.L_x_146) ;  /* 0xffffffb400487947 */ /* 0x000fea000383ffff */
.L_x_49:
[----:B----4-:R-:W-:-:S07]  /*76d0*/  MOV R0, UR5 ;  /* 0x0000000500007c02 */ /* 0x010fce0008000f00 */
.L_x_147:
[----:B-1----:R1:W2:Y:S02]  /*76e0*/  SYNCS.PHASECHK.TRANS64.TRYWAIT P0, [R0+URZ], R3 ;  /* 0x00000003000075a7 */ /* 0x0022a400080011ff */
[----:B--2---:R-:W-:Y:S05]  /*76f0*/  @!P0 NANOSLEEP.SYNCS 0x989680 ;  /* 0x009896800000895d */ /* 0x004fea0003900000 */
[----:B------:R-:W2:Y:S02]  /*7700*/  @!P0 SYNCS.PHASECHK.TRANS64 P0, [R0+URZ], R3 ;  /* 0x00000003000085a7 */ /* 0x000ea400080010ff */
[----:B--2---:R-:W-:Y:S05]  /*7710*/  @!P0 BRA `(.L_x_147) ;  /* 0xfffffffc00f08947 */ /* 0x004fea000383ffff */
[----:B------:R-:W-:Y:S05]  /*7720*/  BRA `(.L_x_148) ;  /* 0xffffffb400547947 */ /* 0x000fea000383ffff */
.L_x_50:
[----:B----4-:R-:W-:-:S07]  /*7730*/  MOV R0, UR5 ;  /* 0x0000000500007c02 */ /* 0x010fce0008000f00 */
.L_x_149:
[----:B-1----:R1:W2:Y:S02]  /*7740*/  SYNCS.PHASECHK.TRANS64.TRYWAIT P0, [R0+URZ], R3 ;  /* 0x00000003000075a7 */ /* 0x0022a400080011ff */
[----:B--2---:R-:W-:Y:S05]  /*7750*/  @!P0 NANOSLEEP.SYNCS 0x989680 ;  /* 0x009896800000895d */ /* 0x004fea0003900000 */
[----:B------:R-:W2:Y:S02]  /*7760*/  @!P0 SYNCS.PHASECHK.TRANS64 P0, [R0+URZ], R3 ;  /* 0x00000003000085a7 */ /* 0x000ea400080010ff */
[----:B--2---:R-:W-:Y:S05]  /*7770*/  @!P0 BRA `(.L_x_149) ;  /* 0xfffffffc00f08947 */ /* 0x004fea000383ffff */
[----:B------:R-:W-:Y:S05]  /*7780*/  BRA `(.L_x_150) ;  /* 0xffffffb400607947 */ /* 0x000fea000383ffff */
.L_x_51:
[----:B----4-:R-:W-:-:S07]  /*7790*/  MOV R0, UR5 ;  /* 0x0000000500007c02 */ /* 0x010fce0008000f00 */
.L_x_151:
[----:B-1----:R1:W2:Y:S02]  /*77a0*/  SYNCS.PHASECHK.TRANS64.TRYWAIT P0, [R0+URZ], R3 ;  /* 0x00000003000075a7 */ /* 0x0022a400080011ff */
[----:B--2---:R-:W-:Y:S05]  /*77b0*/  @!P0 NANOSLEEP.SYNCS 0x989680 ;  /* 0x009896800000895d */ /* 0x004fea0003900000 */
[----:B------:R-:W2:Y:S02]  /*77c0*/  @!P0 SYNCS.PHASECHK.TRANS64 P0, [R0+URZ], R3 ;  /* 0x00000003000085a7 */ /* 0x000ea400080010ff */
[----:B--2---:R-:W-:Y:S05]  /*77d0*/  @!P0 BRA `(.L_x_151) ;  /* 0xfffffffc00f08947 */ /* 0x004fea000383ffff */
[----:B------:R-:W-:Y:S05]  /*77e0*/  BRA `(.L_x_152) ;  /* 0xffffffb4006c7947 */ /* 0x000fea000383ffff */
.L_x_52:
[----:B----4-:R-:W-:-:S07]  /*77f0*/  MOV R0, UR5 ;  /* 0x0000000500007c02 */ /* 0x010fce0008000f00 */
.L_x_153:
[----:B-1----:R1:W2:Y:S02]  /*7800*/  SYNCS.PHASECHK.TRANS64.TRYWAIT P0, [R0+URZ], R3 ;  /* 0x00000003000075a7 */ /* 0x0022a400080011ff */
[----:B--2---:R-:W-:Y:S05]  /*7810*/  @!P0 NANOSLEEP.SYNCS 0x989680 ;  /* 0x009896800000895d */ /* 0x004fea0003900000 */
[----:B------:R-:W2:Y:S02]  /*7820*/  @!P0 SYNCS.PHASECHK.TRANS64 P0, [R0+URZ], R3 ;  /* 0x00000003000085a7 */ /* 0x000ea400080010ff */
[----:B--2---:R-:W-:Y:S05]  /*7830*/  @!P0 BRA `(.L_x_153) ;  /* 0xfffffffc00f08947 */ /* 0x004fea000383ffff */
[----:B------:R-:W-:Y:S05]  /*7840*/  BRA `(.L_x_154) ;  /* 0xffffffb400787947 */ /* 0x000fea000383ffff */
.L_x_53:
[----:B----4-:R-:W-:-:S07]  /*7850*/  MOV R0, UR5 ;  /* 0x0000000500007c02 */ /* 0x010fce0008000f00 */
.L_x_155:
[----:B-1----:R1:W2:Y:S02]  /*7860*/  SYNCS.PHASECHK.TRANS64.TRYWAIT P0, [R0+URZ], R3 ;  /* 0x00000003000075a7 */ /* 0x0022a400080011ff */
[----:B--2---:R-:W-:Y:S05]  /*7870*/  @!P0 NANOSLEEP.SYNCS 0x989680 ;  /* 0x009896800000895d */ /* 0x004fea0003900000 */
[----:B------:R-:W2:Y:S02]  /*7880*/  @!P0 SYNCS.PHASECHK.TRANS64 P0, [R0+URZ], R3 ;  /* 0x00000003000085a7 */ /* 0x000ea400080010ff */
[----:B--2---:R-:W-:Y:S05]  /*7890*/  @!P0 BRA `(.L_x_155) ;  /* 0xfffffffc00f08947 */ /* 0x004fea000383ffff */
[----:B------:R-:W-:Y:S05]  /*78a0*/  BRA `(.L_x_156) ;  /* 0xffffffb400847947 */ /* 0x000fea000383ffff */
.L_x_54:
[----:B----4-:R-:W-:-:S07]  /*78b0*/  MOV R0, UR5 ;  /* 0x0000000500007c02 */ /* 0x010fce0008000f00 */
.L_x_157:
[----:B-1----:R1:W2:Y:S02]  /*78c0*/  SYNCS.PHASECHK.TRANS64.TRYWAIT P0, [R0+URZ], R3 ;  /* 0x00000003000075a7 */ /* 0x0022a400080011ff */
[----:B--2---:R-:W-:Y:S05]  /*78d0*/  @!P0 NANOSLEEP.SYNCS 0x989680 ;  /* 0x009896800000895d */ /* 0x004fea0003900000 */
[----:B------:R-:W2:Y:S02]  /*78e0*/  @!P0 SYNCS.PHASECHK.TRANS64 P0, [R0+URZ], R3 ;  /* 0x00000003000085a7 */ /* 0x000ea400080010ff */
[----:B--2---:R-:W-:Y:S05]  /*78f0*/  @!P0 BRA `(.L_x_157) ;  /* 0xfffffffc00f08947 */ /* 0x004fea000383ffff */
[----:B------:R-:W-:Y:S05]  /*7900*/  BRA `(.L_x_158) ;  /* 0xffffffb400907947 */ /* 0x000fea000383ffff */
.L_x_55:
[----:B----4-:R-:W-:-:S07]  /*7910*/  MOV R0, UR5 ;  /* 0x0000000500007c02 */ /* 0x010fce0008000f00 */
.L_x_159:
[----:B-1----:R1:W2:Y:S02]  /*7920*/  SYNCS.PHASECHK.TRANS64.TRYWAIT P0, [R0+URZ], R3 ;  /* 0x00000003000075a7 */ /* 0x0022a400080011ff */
[----:B--2---:R-:W-:Y:S05]  /*7930*/  @!P0 NANOSLEEP.SYNCS 0x989680 ;  /* 0x009896800000895d */ /* 0x004fea0003900000 */
[----:B------:R-:W2:Y:S02]  /*7940*/  @!P0 SYNCS.PHASECHK.TRANS64 P0, [R0+URZ], R3 ;  /* 0x00000003000085a7 */ /* 0x000ea400080010ff */
[----:B--2---:R-:W-:Y:S05]  /*7950*/  @!P0 BRA `(.L_x_159) ;  /* 0xfffffffc00f08947 */ /* 0x004fea000383ffff */
[----:B------:R-:W-:Y:S05]  /*7960*/  BRA `(.L_x_160) ;  /* 0xffffffb4009c7947 */ /* 0x000fea000383ffff */
.L_x_56:
[----:B----4-:R-:W-:-:S07]  /*7970*/  MOV R0, UR5 ;  /* 0x0000000500007c02 */ /* 0x010fce0008000f00 */
.L_x_161:
[----:B-1----:R1:W2:Y:S02]  /*7980*/  SYNCS.PHASECHK.TRANS64.TRYWAIT P0, [R0+URZ], R3 ;  /* 0x00000003000075a7 */ /* 0x0022a400080011ff */
[----:B--2---:R-:W-:Y:S05]  /*7990*/  @!P0 NANOSLEEP.SYNCS 0x989680 ;  /* 0x009896800000895d */ /* 0x004fea0003900000 */
[----:B------:R-:W2:Y:S02]  /*79a0*/  @!P0 SYNCS.PHASECHK.TRANS64 P0, [R0+URZ], R3 ;  /* 0x00000003000085a7 */ /* 0x000ea400080010ff */
[----:B--2---:R-:W-:Y:S05]  /*79b0*/  @!P0 BRA `(.L_x_161) ;  /* 0xfffffffc00f08947 */ /* 0x004fea000383ffff */
[----:B------:R-:W-:Y:S05]  /*79c0*/  BRA `(.L_x_162) ;  /* 0xffffffb400a87947 */ /* 0x000fea000383ffff */
.L_x_57:
[----:B----4-:R-:W-:-:S07]  /*79d0*/  MOV R0, UR5 ;  /* 0x0000000500007c02 */ /* 0x010fce0008000f00 */
.L_x_163:
[----:B-1----:R1:W2:Y:S02]  /*79e0*/  SYNCS.PHASECHK.TRANS64.TRYWAIT P0, [R0+URZ], R3 ;  /* 0x00000003000075a7 */ /* 0x0022a400080011ff */
[----:B--2---:R-:W-:Y:S05]  /*79f0*/  @!P0 NANOSLEEP.SYNCS 0x989680 ;  /* 0x009896800000895d */ /* 0x004fea0003900000 */
[----:B------:R-:W2:Y:S02]  /*7a00*/  @!P0 SYNCS.PHASECHK.TRANS64 P0, [R0+URZ], R3 ;  /* 0x00000003000085a7 */ /* 0x000ea400080010ff */
[----:B--2---:R-:W-:Y:S05]  /*7a10*/  @!P0 BRA `(.L_x_163) ;  /* 0xfffffffc00f08947 */ /* 0x004fea000383ffff */
[----:B------:R-:W-:Y:S05]  /*7a20*/  BRA `(.L_x_164) ;  /* 0xffffffb400b47947 */ /* 0x000fea000383ffff */
.L_x_58:
[----:B----4-:R-:W-:-:S07]  /*7a30*/  MOV R0, UR5 ;  /* 0x0000000500007c02 */ /* 0x010fce0008000f00 */
.L_x_165:
[----:B-1----:R1:W2:Y:S02]  /*7a40*/  SYNCS.PHASECHK.TRANS64.TRYWAIT P0, [R0+URZ], R3 ;  /* 0x00000003000075a7 */ /* 0x0022a400080011ff */
[----:B--2---:R-:W-:Y:S05]  /*7a50*/  @!P0 NANOSLEEP.SYNCS 0x989680 ;  /* 0x009896800000895d */ /* 0x004fea0003900000 */
[----:B------:R-:W2:Y:S02]  /*7a60*/  @!P0 SYNCS.PHASECHK.TRANS64 P0, [R0+URZ], R3 ;  /* 0x00000003000085a7 */ /* 0x000ea400080010ff */
[----:B--2---:R-:W-:Y:S05]  /*7a70*/  @!P0 BRA `(.L_x_165) ;  /* 0xfffffffc00f08947 */ /* 0x004fea000383ffff */
[----:B------:R-:W-:Y:S05]  /*7a80*/  BRA `(.L_x_166) ;  /* 0xffffffb400c07947 */ /* 0x000fea000383ffff */
.L_x_59:
[----:B----4-:R-:W-:-:S07]  /*7a90*/  MOV R0, UR5 ;  /* 0x0000000500007c02 */ /* 0x010fce0008000f00 */
.L_x_167:
[----:B-1----:R1:W2:Y:S02]  /*7aa0*/  SYNCS.PHASECHK.TRANS64.TRYWAIT P0, [R0+URZ], R3 ;  /* 0x00000003000075a7 */ /* 0x0022a400080011ff */
[----:B--2---:R-:W-:Y:S05]  /*7ab0*/  @!P0 NANOSLEEP.SYNCS 0x989680 ;  /* 0x009896800000895d */ /* 0x004fea0003900000 */
[----:B------:R-:W2:Y:S02]  /*7ac0*/  @!P0 SYNCS.PHASECHK.TRANS64 P0, [R0+URZ], R3 ;  /* 0x00000003000085a7 */ /* 0x000ea400080010ff */
[----:B--2---:R-:W-:Y:S05]  /*7ad0*/  @!P0 BRA `(.L_x_167) ;  /* 0xfffffffc00f08947 */ /* 0x004fea000383ffff */
[----:B------:R-:W-:Y:S05]  /*7ae0*/  BRA `(.L_x_168) ;  /* 0xffffffb400cc7947 */ /* 0x000fea000383ffff */
.L_x_60:
[----:B----4-:R-:W-:-:S07]  /*7af0*/  MOV R0, UR5 ;  /* 0x0000000500007c02 */ /* 0x010fce0008000f00 */
.L_x_169:
[----:B-1----:R1:W2:Y:S02]  /*7b00*/  SYNCS.PHASECHK.TRANS64.TRYWAIT P0, [R0+URZ], R3 ;  /* 0x00000003000075a7 */ /* 0x0022a400080011ff */
[----:B--2---:R-:W-:Y:S05]  /*7b10*/  @!P0 NANOSLEEP.SYNCS 0x989680 ;  /* 0x009896800000895d */ /* 0x004fea0003900000 */
[----:B------:R-:W2:Y:S02]  /*7b20*/  @!P0 SYNCS.PHASECHK.TRANS64 P0, [R0+URZ], R3 ;  /* 0x00000003000085a7 */ /* 0x000ea400080010ff */
[----:B--2---:R-:W-:Y:S05]  /*7b30*/  @!P0 BRA `(.L_x_169) ;  /* 0xfffffffc00f08947 */ /* 0x004fea000383ffff */
[----:B------:R-:W-:Y:S05]  /*7b40*/  BRA `(.L_x_170) ;  /* 0xffffffb400d87947 */ /* 0x000fea000383ffff */
.L_x_61:
[----:B----4-:R-:W-:-:S07]  /*7b50*/  MOV R0, UR5 ;  /* 0x0000000500007c02 */ /* 0x010fce0008000f00 */
.L_x_171:
[----:B-1----:R1:W2:Y:S02]  /*7b60*/  SYNCS.PHASECHK.TRANS64.TRYWAIT P0, [R0+URZ], R3 ;  /* 0x00000003000075a7 */ /* 0x0022a400080011ff */
[----:B--2---:R-:W-:Y:S05]  /*7b70*/  @!P0 NANOSLEEP.SYNCS 0x989680 ;  /* 0x009896800000895d */ /* 0x004fea0003900000 */
[----:B------:R-:W2:Y:S02]  /*7b80*/  @!P0 SYNCS.PHASECHK.TRANS64 P0, [R0+URZ], R3 ;  /* 0x00000003000085a7 */ /* 0x000ea400080010ff */
[----:B--2---:R-:W-:Y:S05]  /*7b90*/  @!P0 BRA `(.L_x_171) ;  /* 0xfffffffc00f08947 */ /* 0x004fea000383ffff */
[----:B------:R-:W-:Y:S05]  /*7ba0*/  BRA `(.L_x_172) ;  /* 0xffffffb400e47947 */ /* 0x000fea000383ffff */
.L_x_62:
[----:B----4-:R-:W-:-:S07]  /*7bb0*/  MOV R0, UR5 ;  /* 0x0000000500007c02 */ /* 0x010fce0008000f00 */
.L_x_173:
[----:B-1----:R1:W2:Y:S02]  /*7bc0*/  SYNCS.PHASECHK.TRANS64.TRYWAIT P0, [R0+URZ], R3 ;  /* 0x00000003000075a7 */ /* 0x0022a400080011ff */
[----:B--2---:R-:W-:Y:S05]  /*7bd0*/  @!P0 NANOSLEEP.SYNCS 0x989680 ;  /* 0x009896800000895d */ /* 0x004fea0003900000 */
[----:B------:R-:W2:Y:S02]  /*7be0*/  @!P0 SYNCS.PHASECHK.TRANS64 P0, [R0+URZ], R3 ;  /* 0x00000003000085a7 */ /* 0x000ea400080010ff */
[----:B--2---:R-:W-:Y:S05]  /*7bf0*/  @!P0 BRA `(.L_x_173) ;  /* 0xfffffffc00f08947 */ /* 0x004fea000383ffff */
[----:B------:R-:W-:Y:S05]  /*7c00*/  BRA `(.L_x_174) ;  /* 0xffffffb400f07947 */ /* 0x000fea000383ffff */
.L_x_65:
[----:B-1----:R1:W2:Y:S02]  /*7c10*/  SYNCS.PHASECHK.TRANS64.TRYWAIT P0, [R0+URZ+0x230], R5 ;  /* 0x00023005000075a7 */ /* 0x0022a400080011ff */
[----:B--2---:R-:W-:Y:S05]  /*7c20*/  @!P0 NANOSLEEP.SYNCS 0x989680 ;  /* 0x009896800000895d */ /* 0x004fea0003900000 */
[----:B------:R-:W2:Y:S02]  /*7c30*/  @!P0 SYNCS.PHASECHK.TRANS64 P0, [R0+URZ+0x230], R5 ;  /* 0x00023005000085a7 */ /* 0x000ea400080010ff */
[----:B--2---:R-:W-:Y:S05]  /*7c40*/  @!P0 BRA `(.L_x_65) ;  /* 0xfffffffc00f08947 */ /* 0x004fea000383ffff */
[----:B------:R-:W-:Y:S05]  /*7c50*/  BRA `(.L_x_175) ;  /* 0xffffffb8004c7947 */ /* 0x000fea000383ffff */
.L_x_66:
[----:B------:R-:W-:-:S07]  /*7c60*/  MOV R0, UR5 ;  /* 0x0000000500007c02 */ /* 0x000fce0008000f00 */
.L_x_176:
[----:B-1----:R1:W2:Y:S02]  /*7c70*/  SYNCS.PHASECHK.TRANS64.TRYWAIT P0, [R0+URZ+0x1e0], R5 ;  /* 0x0001e005000075a7 */ /* 0x0022a400080011ff */
[----:B--2---:R-:W-:Y:S05]  /*7c80*/  @!P0 NANOSLEEP.SYNCS 0x989680 ;  /* 0x009896800000895d */ /* 0x004fea0003900000 */
[----:B------:R-:W2:Y:S02]  /*7c90*/  @!P0 SYNCS.PHASECHK.TRANS64 P0, [R0+URZ+0x1e0], R5 ;  /* 0x0001e005000085a7 */ /* 0x000ea400080010ff */
[----:B--2---:R-:W-:Y:S05]  /*7ca0*/  @!P0 BRA `(.L_x_176) ;  /* 0xfffffffc00f08947 */ /* 0x004fea000383ffff */
[----:B------:R-:W-:Y:S05]  /*7cb0*/  BRA `(.L_x_177) ;  /* 0xffffffb8005c7947 */ /* 0x000fea000383ffff */
.L_x_67:
[----:B-1----:R1:W2:Y:S02]  /*7cc0*/  SYNCS.PHASECHK.TRANS64.TRYWAIT P1, [R0+URZ+0x1d0], R5 ;  /* 0x0001d005000075a7 */ /* 0x0022a400080211ff */
[----:B--2---:R-:W-:Y:S05]  /*7cd0*/  @!P1 NANOSLEEP.SYNCS 0x989680 ;  /* 0x009896800000995d */ /* 0x004fea0003900000 */
[----:B------:R-:W2:Y:S02]  /*7ce0*/  @!P1 SYNCS.PHASECHK.TRANS64 P1, [R0+URZ+0x1d0], R5 ;  /* 0x0001d005000095a7 */ /* 0x000ea400080210ff */
[----:B--2---:R-:W-:Y:S05]  /*7cf0*/  @!P1 BRA `(.L_x_67) ;  /* 0xfffffffc00f09947 */ /* 0x004fea000383ffff */
[----:B------:R-:W-:Y:S05]  /*7d00*/  BRA `(.L_x_178) ;  /* 0xffffffb8008c7947 */ /* 0x000fea000383ffff */
.L_x_70:
[----:B------:R-:W-:-:S07]  /*7d10*/  MOV R0, UR5 ;  /* 0x0000000500007c02 */ /* 0x000fce0008000f00 */
.L_x_179:
[----:B-1----:R1:W2:Y:S02]  /*7d20*/  SYNCS.PHASECHK.TRANS64.TRYWAIT P0, [R0+URZ+0x1e0], R3 ;  /* 0x0001e003000075a7 */ /* 0x0022a400080011ff */
[----:B--2---:R-:W-:Y:S05]  /*7d30*/  @!P0 NANOSLEEP.SYNCS 0x989680 ;  /* 0x009896800000895d */ /* 0x004fea0003900000 */
[----:B------:R-:W2:Y:S02]  /*7d40*/  @!P0 SYNCS.PHASECHK.TRANS64 P0, [R0+URZ+0x1e0], R3 ;  /* 0x0001e003000085a7 */ /* 0x000ea400080010ff */
[----:B--2---:R-:W-:Y:S05]  /*7d50*/  @!P0 BRA `(.L_x_179) ;  /* 0xfffffffc00f08947 */ /* 0x004fea000383ffff */
[----:B------:R-:W-:Y:S05]  /*7d60*/  BRA `(.L_x_69) ;  /* 0xffffffb800e07947 */ /* 0x000fea000383ffff */
.L_x_77:
[----:B-1----:R1:W2:Y:S02]  /*7d70*/  SYNCS.PHASECHK.TRANS64.TRYWAIT P1, [R0+URZ+0x1d0], R5 ;  /* 0x0001d005000075a7 */ /* 0x0022a400080211ff */
[----:B--2---:R-:W-:Y:S05]  /*7d80*/  @!P1 NANOSLEEP.SYNCS 0x989680 ;  /* 0x009896800000995d */ /* 0x004fea0003900000 */
[----:B------:R-:W2:Y:S02]  /*7d90*/  @!P1 SYNCS.PHASECHK.TRANS64 P1, [R0+URZ+0x1d0], R5 ;  /* 0x0001d005000095a7 */ /* 0x000ea400080210ff */
[----:B--2---:R-:W-:Y:S05]  /*7da0*/  @!P1 BRA `(.L_x_77) ;  /* 0xfffffffc00f09947 */ /* 0x004fea000383ffff */
[----:B------:R-:W-:Y:S05]  /*7db0*/  BRA `(.L_x_180) ;  /* 0xffffffc000407947 */ /* 0x000fea000383ffff */
.L_x_78:
[----:B------:R-:W-:-:S07]  /*7dc0*/  MOV R3, UR8 ;  /* 0x0000000800037c02 */ /* 0x000fce0008000f00 */
.L_x_181:
[----:B-1----:R1:W2:Y:S02]  /*7dd0*/  SYNCS.PHASECHK.TRANS64.TRYWAIT P0, [R3+URZ+0x210], R0 ;  /* 0x00021000030075a7 */ /* 0x0022a400080011ff */
[----:B--2---:R-:W-:Y:S05]  /*7de0*/  @!P0 NANOSLEEP.SYNCS 0x989680 ;  /* 0x009896800000895d */ /* 0x004fea0003900000 */
[----:B------:R-:W2:Y:S02]  /*7df0*/  @!P0 SYNCS.PHASECHK.TRANS64 P0, [R3+URZ+0x210], R0 ;  /* 0x00021000030085a7 */ /* 0x000ea400080010ff */
[----:B--2---:R-:W-:Y:S05]  /*7e00*/  @!P0 BRA `(.L_x_181) ;  /* 0xfffffffc00f08947 */ /* 0x004fea000383ffff */
[----:B------:R-:W-:Y:S05]  /*7e10*/  BRA `(.L_x_182) ;  /* 0xffffffc000907947 */ /* 0x000fea000383ffff */
.L_x_81:
[----:B------:R-:W-:Y:S07]  /*7e20*/  MOV R0, UR7 ;  /* 0x0000000700007c02 */ /* 0x000fee0008000f00 */
.L_x_183:
[----:B-1----:R1:W2:Y:S02]  /*7e30*/  SYNCS.PHASECHK.TRANS64.TRYWAIT P0, [R0+URZ], R3 ;  /* 0x00000003000075a7 */ /* 0x0022a400080011ff */
[----:B--2---:R-:W-:Y:S05]  /*7e40*/  @!P0 NANOSLEEP.SYNCS 0x989680 ;  /* 0x009896800000895d */ /* 0x004fea0003900000 */
[----:B------:R-:W2:Y:S02]  /*7e50*/  @!P0 SYNCS.PHASECHK.TRANS64 P0, [R0+URZ], R3 ;  /* 0x00000003000085a7 */ /* 0x000ea400080010ff */
[----:B--2---:R-:W-:Y:S05]  /*7e60*/  @!P0 BRA `(.L_x_183) ;  /* 0xfffffffc00f08947 */ /* 0x004fea000383ffff */
[----:B------:R-:W-:Y:S05]  /*7e70*/  BRA `(.L_x_80) ;  /* 0xffffffc000ac7947 */ /* 0x000fea000383ffff */
.L_x_84:
[----:B------:R-:W-:-:S07]  /*7e80*/  MOV R0, UR5 ;  /* 0x0000000500007c02 */ /* 0x000fce0008000f00 */
.L_x_184:
[----:B--2---:R2:W3:Y:S02]  /*7e90*/  SYNCS.PHASECHK.TRANS64.TRYWAIT P0, [R0+URZ], R3 ;  /* 0x00000003000075a7 */ /* 0x0044e400080011ff */
[----:B---3--:R-:W-:Y:S05]  /*7ea0*/  @!P0 NANOSLEEP.SYNCS 0x989680 ;  /* 0x009896800000895d */ /* 0x008fea0003900000 */
[----:B------:R-:W3:Y:S02]  /*7eb0*/  @!P0 SYNCS.PHASECHK.TRANS64 P0, [R0+URZ], R3 ;  /* 0x00000003000085a7 */ /* 0x000ee400080010ff */
[----:B---3--:R-:W-:Y:S05]  /*7ec0*/  @!P0 BRA `(.L_x_184) ;  /* 0xfffffffc00f08947 */ /* 0x008fea000383ffff */
[----:B------:R-:W-:Y:S05]  /*7ed0*/  BRA `(.L_x_185) ;  /* 0xffffffc400607947 */ /* 0x000fea000383ffff */
.L_x_85:
[----:B------:R-:W-:-:S07]  /*7ee0*/  MOV R0, UR5 ;  /* 0x0000000500007c02 */ /* 0x000fce0008000f00 */
.L_x_186:
[----:B-1----:R1:W2:Y:S02]  /*7ef0*/  SYNCS.PHASECHK.TRANS64.TRYWAIT P0, [R0+URZ], R3 ;  /* 0x00000003000075a7 */ /* 0x0022a400080011ff */
[----:B--2---:R-:W-:Y:S05]  /*7f00*/  @!P0 NANOSLEEP.SYNCS 0x989680 ;  /* 0x009896800000895d */ /* 0x004fea0003900000 */
[----:B------:R-:W2:Y:S02]  /*7f10*/  @!P0 SYNCS.PHASECHK.TRANS64 P0, [R0+URZ], R3 ;  /* 0x00000003000085a7 */ /* 0x000ea400080010ff */
[----:B--2---:R-:W-:Y:S05]  /*7f20*/  @!P0 BRA `(.L_x_186) ;  /* 0xfffffffc00f08947 */ /* 0x004fea000383ffff */
[----:B------:R-:W-:Y:S05]  /*7f30*/  BRA `(.L_x_187) ;  /* 0xffffffc4006c7947 */ /* 0x000fea000383ffff */
.L_x_86:
[----:B------:R-:W-:-:S07]  /*7f40*/  MOV R0, UR5 ;  /* 0x0000000500007c02 */ /* 0x000fce0008000f00 */
.L_x_188:
[----:B-1----:R1:W2:Y:S02]  /*7f50*/  SYNCS.PHASECHK.TRANS64.TRYWAIT P0, [R0+URZ], R3 ;  /* 0x00000003000075a7 */ /* 0x0022a400080011ff */
[----:B--2---:R-:W-:Y:S05]  /*7f60*/  @!P0 NANOSLEEP.SYNCS 0x989680 ;  /* 0x009896800000895d */ /* 0x004fea0003900000 */
[----:B------:R-:W2:Y:S02]  /*7f70*/  @!P0 SYNCS.PHASECHK.TRANS64 P0, [R0+URZ], R3 ;  /* 0x00000003000085a7 */ /* 0x000ea400080010ff */
[----:B--2---:R-:W-:Y:S05]  /*7f80*/  @!P0 BRA `(.L_x_188) ;  /* 0xfffffffc00f08947 */ /* 0x004fea000383ffff */
[----:B------:R-:W-:Y:S05]  /*7f90*/  BRA `(.L_x_189) ;  /* 0xffffffc400787947 */ /* 0x000fea000383ffff */
.L_x_87:
[----:B------:R-:W-:-:S07]  /*7fa0*/  MOV R0, UR7 ;  /* 0x0000000700007c02 */ /* 0x000fce0008000f00 */
.L_x_190:
[----:B-1----:R1:W2:Y:S02]  /*7fb0*/  SYNCS.PHASECHK.TRANS64.TRYWAIT P0, [R0+URZ], R3 ;  /* 0x00000003000075a7 */ /* 0x0022a400080011ff */
[----:B--2---:R-:W-:Y:S05]  /*7fc0*/  @!P0 NANOSLEEP.SYNCS 0x989680 ;  /* 0x009896800000895d */ /* 0x004fea0003900000 */
[----:B------:R-:W2:Y:S02]  /*7fd0*/  @!P0 SYNCS.PHASECHK.TRANS64 P0, [R0+URZ], R3 ;  /* 0x00000003000085a7 */ /* 0x000ea400080010ff */
[----:B--2---:R-:W-:Y:S05]  /*7fe0*/  @!P0 BRA `(.L_x_190) ;  /* 0xfffffffc00f08947 */ /* 0x004fea000383ffff */
[----:B------:R-:W-:Y:S05]  /*7ff0*/  BRA `(.L_x_191) ;  /* 0xffffffc400847947 */ /* 0x000fea000383ffff */
.L_x_92:
[----:B---3--:R3:W1:Y:S02]  /*8000*/  SYNCS.PHASECHK.TRANS64.TRYWAIT P0, [R0+URZ+0x1d0], R3 ;  /* 0x0001d003000075a7 */ /* 0x00866400080011ff */
[----:B-1----:R-:W-:Y:S05]  /*8010*/  @!P0 NANOSLEEP.SYNCS 0x989680 ;  /* 0x009896800000895d */ /* 0x002fea0003900000 */
[----:B------:R-:W1:Y:S02]  /*8020*/  @!P0 SYNCS.PHASECHK.TRANS64 P0, [R0+URZ+0x1d0], R3 ;  /* 0x0001d003000085a7 */ /* 0x000e6400080010ff */
[----:B-1----:R-:W-:Y:S05]  /*8030*/  @!P0 BRA `(.L_x_92) ;  /* 0xfffffffc00f08947 */ /* 0x002fea000383ffff */
[----:B------:R-:W-:Y:S05]  /*8040*/  BRA `(.L_x_192) ;  /* 0xffffffc800807947 */ /* 0x000fea000383ffff */
.L_x_95:
[----:B------:R-:W-:Y:S07]  /*8050*/  MOV R0, UR6 ;  /* 0x0000000600007c02 */ /* 0x000fee0008000f00 */
.L_x_193:
[----:B-1----:R1:W3:Y:S02]  /*8060*/  SYNCS.PHASECHK.TRANS64.TRYWAIT P0, [R0+URZ+0x1c8], R3 ;  /* 0x0001c803000075a7 */ /* 0x0022e400080011ff */
[----:B---3--:R-:W-:Y:S05]  /*8070*/  @!P0 NANOSLEEP.SYNCS 0x989680 ;  /* 0x009896800000895d */ /* 0x008fea0003900000 */
[----:B------:R-:W3:Y:S02]  /*8080*/  @!P0 SYNCS.PHASECHK.TRANS64 P0, [R0+URZ+0x1c8], R3 ;  /* 0x0001c803000085a7 */ /* 0x000ee400080010ff */
[----:B---3--:R-:W-:Y:S05]  /*8090*/  @!P0 BRA `(.L_x_193) ;  /* 0xfffffffc00f08947 */ /* 0x008fea000383ffff */
[----:B------:R-:W-:Y:S05]  /*80a0*/  BRA `(.L_x_94) ;  /* 0xffffffcc006c7947 */ /* 0x000fea000383ffff */
.L_x_98:
[----:B------:R-:W-:Y:S07]  /*80b0*/  MOV R3, UR6 ;  /* 0x0000000600037c02 */ /* 0x000fee0008000f00 */
.L_x_194:
[----:B-1----:R1:W2:Y:S02]  /*80c0*/  SYNCS.PHASECHK.TRANS64.TRYWAIT P2, [R3+URZ+0x1b8], R26 ;  /* 0x0001b81a030075a7 */ /* 0x0022a400080411ff */
[----:B--2---:R-:W-:Y:S05]  /*80d0*/  @!P2 NANOSLEEP.SYNCS 0x989680 ;  /* 0x009896800000a95d */ /* 0x004fea0003900000 */
[----:B------:R-:W2:Y:S02]  /*80e0*/  @!P2 SYNCS.PHASECHK.TRANS64 P2, [R3+URZ+0x1b8], R26 ;  /* 0x0001b81a0300a5a7 */ /* 0x000ea400080410ff */
[----:B--2---:R-:W-:Y:S05]  /*80f0*/  @!P2 BRA `(.L_x_194) ;  /* 0xfffffffc00f0a947 */ /* 0x004fea000383ffff */
[----:B------:R-:W-:Y:S05]  /*8100*/  BRA `(.L_x_195) ;  /* 0xffffffd000007947 */ /* 0x000fea000383ffff */
.L_x_101:
[----:B--2---:R2:W1:Y:S02]  /*8110*/  SYNCS.PHASECHK.TRANS64.TRYWAIT P0, [R0+URZ+0x1d0], R3 ;  /* 0x0001d003000075a7 */ /* 0x00446400080011ff */
[----:B-1----:R-:W-:Y:S05]  /*8120*/  @!P0 NANOSLEEP.SYNCS 0x989680 ;  /* 0x009896800000895d */ /* 0x002fea0003900000 */
[----:B------:R-:W1:Y:S02]  /*8130*/  @!P0 SYNCS.PHASECHK.TRANS64 P0, [R0+URZ+0x1d0], R3 ;  /* 0x0001d003000085a7 */ /* 0x000e6400080010ff */
[----:B-1----:R-:W-:Y:S05]  /*8140*/  @!P0 BRA `(.L_x_101) ;  /* 0xfffffffc00f08947 */ /* 0x002fea000383ffff */
[----:B------:R-:W-:Y:S05]  /*8150*/  BRA `(.L_x_196) ;  /* 0xffffffd4005c7947 */ /* 0x000fea000383ffff */
.L_x_112:
[----:B-1----:R-:W-:Y:S04]  /*8160*/  MOV R0, UR43 ;  /* 0x0000002b00007c02 */ /* 0x002fe80008000f00 */
[----:B------:R1:W2:Y:S03]  /*8170*/  SYNCS.PHASECHK.TRANS64.TRYWAIT P1, [R0+URZ+0x1b0], R3 ;  /* 0x0001b003000075a7 */ /* 0x0002a600080211ff */
[----:B--2---:R-:W-:Y:S05]  /*8180*/  @!P1 NANOSLEEP.SYNCS 0x989680 ;  /* 0x009896800000995d */ /* 0x004fea0003900000 */
[----:B------:R-:W2:Y:S02]  /*8190*/  @!P1 SYNCS.PHASECHK.TRANS64 P1, [R0+URZ+0x1b0], R3 ;  /* 0x0001b003000095a7 */ /* 0x000ea400080210ff */
[----:B--2---:R-:W-:Y:S05]  /*81a0*/  @!P1 BRA `(.L_x_112) ;  /* 0xfffffffc00ec9947 */ /* 0x004fea000383ffff */
[----:B------:R-:W-:Y:S05]  /*81b0*/  BRA `(.L_x_111) ;  /* 0xffffffe000507947 */ /* 0x000fea000383ffff */
.L_x_114:
[----:B-1----:R1:W4:Y:S02]  /*81c0*/  SYNCS.PHASECHK.TRANS64.TRYWAIT P1, [R92+URZ+0x1f0], R7 ;  /* 0x0001f0075c0075a7 */ /* 0x00232400080211ff */
[----:B----4-:R-:W-:Y:S05]  /*81d0*/  @!P1 NANOSLEEP.SYNCS 0x989680 ;  /* 0x009896800000995d */ /* 0x010fea0003900000 */
[----:B------:R-:W4:Y:S02]  /*81e0*/  @!P1 SYNCS.PHASECHK.TRANS64 P1, [R92+URZ+0x1f0], R7 ;  /* 0x0001f0075c0095a7 */ /* 0x000f2400080210ff */
[----:B----4-:R-:W-:Y:S05]  /*81f0*/  @!P1 BRA `(.L_x_114) ;  /* 0xfffffffc00f09947 */ /* 0x010fea000383ffff */
[----:B------:R-:W-:Y:S05]  /*8200*/  BRA `(.L_x_113) ;  /* 0xffffffe0008c7947 */ /* 0x000fea000383ffff */
        .weak           $__internal_0_$__cuda_sm10x_tcgen05_guardrail_trap_col_being_dealloced_not_returned_by_alloc
        .type           $__internal_0_$__cuda_sm10x_tcgen05_guardrail_trap_col_being_dealloced_not_returned_by_alloc,@function
        .size           $__internal_0_$__cuda_sm10x_tcgen05_guardrail_trap_col_being_dealloced_not_returned_by_alloc,($__internal_1_$__cuda_sm10x_tcgen05_guardrail_trap_phase_invalid_during_alloc - $__internal_0_$__cuda_sm10x_tcgen05_guardrail_trap_col_being_dealloced_not_returned_by_alloc)
$__internal_0_$__cuda_sm10x_tcgen05_guardrail_trap_col_being_dealloced_not_returned_by_alloc:
[----:B------:R-:W-:Y:S05]  /*8210*/  BPT.TRAP 0x1 ;  /* 0x000000040000795c */ /* 0x000fea0000300000 */
[----:B------:R-:W-:-:S04]  /*8220*/  HFMA2 R3, -RZ, RZ, 0, 0 ;  /* 0x00000000ff037431 */ /* 0x000fc800000001ff */
[----:B------:R-:W-:Y:S05]  /*8230*/  RET.REL.NODEC R2 `(_ZN7cutlass13device_kernelINS_4gemm6kernel13GemmUniversalIN4cute5tupleIJiiiiEEENS1_10collective13CollectiveMmaINS1_35MainloopSm100TmaUmmaWarpSpecializedILi27ELi2ELi4ENS5_IJNS4_1CILi1EEESB_SB_EEEEENS5_IJNSA_ILi64EEESE_SE_EEEaNS5_IJlSB_lEEEaSG_NS4_8TiledMMAINS4_8MMA_AtomIJNS4_15SM100_MMA_S8_SSIaaiLi64ELi64ELNS4_4UMMA5MajorE0ELSL_0ELNSK_8SaturateE0EEEEEENS4_6LayoutISC_NS5_IJNSA_ILi0EEESQ_SQ_EEEEENS5_IJNS4_10UnderscoreEST_ST_EEEEENS4_13SM90_TMA_LOADENS4_14ComposedLayoutINS4_7SwizzleILi2ELi4ELi3EEENS4_18smem_ptr_flag_bitsILi8EEENSP_INS5_IJNSA_ILi8EEESE_EEENS5_IJSE_SB_EEEEEEEvNS4_8identityESW_S16_vS17_EENS_8epilogue10collective18CollectiveEpilogueINS19_23Sm100TmaWarpSpecializedILi1ELi1ELi32ELb0ELb0EEEJSF_NS5_IJNSP_ISE_SB_EES1E_EEEaSG_aSG_NS19_6fusion15FusionCallbacksIS1D_NS1G_17LinearCombinationIaiaiLNS_15FloatRoundStyleE2EEESF_S1F_JEEENS4_5SM1004TMEM4LOAD26SM100_TMEM_LOAD_16dp32b32xESW_S16_NS4_39AutoVectorizingCopyWithAssumedAlignmentILi128EEENS4_14SM90_TMA_STOREES16_S1R_S1R_EEEvvEEEEvNT_6ParamsE) ;  /* 0xffffff7c02707950 */ /* 0x000fea0003c3ffff */
        .weak           $__internal_1_$__cuda_sm10x_tcgen05_guardrail_trap_phase_invalid_during_alloc
        .type           $__internal_1_$__cuda_sm10x_tcgen05_guardrail_trap_phase_invalid_during_alloc,@function
        .size           $__internal_1_$__cuda_sm10x_tcgen05_guardrail_trap_phase_invalid_during_alloc,($__internal_2_$__cuda_sm10x_tcgen05_guardrail_trap_unallocated_columns_being_dealloced - $__internal_1_$__cuda_sm10x_tcgen05_guardrail_trap_phase_invalid_during_alloc)
$__internal_1_$__cuda_sm10x_tcgen05_guardrail_trap_phase_invalid_during_alloc:
[----:B------:R-:W-:Y:S05]  /*8240*/  BPT.TRAP 0x1 ;  /* 0x000000040000795c */ /* 0x000fea0000300000 */
[----:B------:R-:W-:-:S04]  /*8250*/  MOV R3, 0x0 ;  /* 0x0000000000037802 */ /* 0x000fc80000000f00 */
[----:B------:R-:W-:Y:S05]  /*8260*/  RET.REL.NODEC R2 `(_ZN7cutlass13device_kernelINS_4gemm6kernel13GemmUniversalIN4cute5tupleIJiiiiEEENS1_10collective13CollectiveMmaINS1_35MainloopSm100TmaUmmaWarpSpecializedILi27ELi2ELi4ENS5_IJNS4_1CILi1EEESB_SB_EEEEENS5_IJNSA_ILi64EEESE_SE_EEEaNS5_IJlSB_lEEEaSG_NS4_8TiledMMAINS4_8MMA_AtomIJNS4_15SM100_MMA_S8_SSIaaiLi64ELi64ELNS4_4UMMA5MajorE0ELSL_0ELNSK_8SaturateE0EEEEEENS4_6LayoutISC_NS5_IJNSA_ILi0EEESQ_SQ_EEEEENS5_IJNS4_10UnderscoreEST_ST_EEEEENS4_13SM90_TMA_LOADENS4_14ComposedLayoutINS4_7SwizzleILi2ELi4ELi3EEENS4_18smem_ptr_flag_bitsILi8EEENSP_INS5_IJNSA_ILi8EEESE_EEENS5_IJSE_SB_EEEEEEEvNS4_8identityESW_S16_vS17_EENS_8epilogue10collective18CollectiveEpilogueINS19_23Sm100TmaWarpSpecializedILi1ELi1ELi32ELb0ELb0EEEJSF_NS5_IJNSP_ISE_SB_EES1E_EEEaSG_aSG_NS19_6fusion15FusionCallbacksIS1D_NS1G_17LinearCombinationIaiaiLNS_15FloatRoundStyleE2EEESF_S1F_JEEENS4_5SM1004TMEM4LOAD26SM100_TMEM_LOAD_16dp32b32xESW_S16_NS4_39AutoVectorizingCopyWithAssumedAlignmentILi128EEENS4_14SM90_TMA_STOREES16_S1R_S1R_EEEvvEEEEvNT_6ParamsE) ;  /* 0xffffff7c02647950 */ /* 0x000fea0003c3ffff */
        .weak           $__internal_2_$__cuda_sm10x_tcgen05_guardrail_trap_unallocated_columns_being_dealloced
        .type           $__internal_2_$__cuda_sm10x_tcgen05_guardrail_trap_unallocated_columns_being_dealloced,@function
        .size           $__internal_2_$__cuda_sm10x_tcgen05_guardrail_trap_unallocated_columns_being_dealloced,(.L_x_198 - $__internal_2_$__cuda_sm10x_tcgen05_guardrail_trap_unallocated_columns_being_dealloced)
$__internal_2_$__cuda_sm10x_tcgen05_guardrail_trap_unallocated_columns_being_dealloced:
[----:B------:R-:W-:Y:S05]  /*8270*/  BPT.TRAP 0x1 ;  /* 0x000000040000795c */ /* 0x000fea0000300000 */
[----:B------:R-:W-:-:S04]  /*8280*/  HFMA2 R3, -RZ, RZ, 0, 0 ;  /* 0x00000000ff037431 */ /* 0x000fc800000001ff */
[----:B------:R-:W-:Y:S05]  /*8290*/  RET.REL.NODEC R2 `(_ZN7cutlass13device_kernelINS_4gemm6kernel13GemmUniversalIN4cute5tupleIJiiiiEEENS1_10collective13CollectiveMmaINS1_35MainloopSm100TmaUmmaWarpSpecializedILi27ELi2ELi4ENS5_IJNS4_1CILi1EEESB_SB_EEEEENS5_IJNSA_ILi64EEESE_SE_EEEaNS5_IJlSB_lEEEaSG_NS4_8TiledMMAINS4_8MMA_AtomIJNS4_15SM100_MMA_S8_SSIaaiLi64ELi64ELNS4_4UMMA5MajorE0ELSL_0ELNSK_8SaturateE0EEEEEENS4_6LayoutISC_NS5_IJNSA_ILi0EEESQ_SQ_EEEEENS5_IJNS4_10UnderscoreEST_ST_EEEEENS4_13SM90_TMA_LOADENS4_14ComposedLayoutINS4_7SwizzleILi2ELi4ELi3EEENS4_18smem_ptr_flag_bitsILi8EEENSP_INS5_IJNSA_ILi8EEESE_EEENS5_IJSE_SB_EEEEEEEvNS4_8identityESW_S16_vS17_EENS_8epilogue10collective18CollectiveEpilogueINS19_23Sm100TmaWarpSpecializedILi1ELi1ELi32ELb0ELb0EEEJSF_NS5_IJNSP_ISE_SB_EES1E_EEEaSG_aSG_NS19_6fusion15FusionCallbacksIS1D_NS1G_17LinearCombinationIaiaiLNS_15FloatRoundStyleE2EEESF_S1F_JEEENS4_5SM1004TMEM4LOAD26SM100_TMEM_LOAD_16dp32b32xESW_S16_NS4_39AutoVectorizingCopyWithAssumedAlignmentILi128EEENS4_14SM90_TMA_STOREES16_S1R_S1R_EEEvvEEEEvNT_6ParamsE) ;  /* 0xffffff7c02587950 */ /* 0x000fea0003c3ffff */
.L_x_197:
[----:B------:R-:W-:-:S00]  /*82a0*/  BRA `(.L_x_197) ;  /* 0xfffffffc00fc7947 */ /* 0x000fc0000383ffff */
[----:B------:R-:W-:-:S00]  /*82b0*/  NOP ;  /* 0x0000000000007918 */ /* 0x000fc00000000000 */
        /* <DEDUP_REMOVED lines=12> */
.L_x_198:


//--------------------- .nv.global.init           --------------------------
	.section	.nv.global.init,"aw",@progbits
.nv.global.init:
	.type		$str$27,@object
	.size		$str$27,($str$28 - $str$27)
$str$27:
        /*0000*/ 	.byte	0x28, 0x61, 0x64, 0x64, 0x72, 0x65, 0x73, 0x73, 0x20, 0x26, 0x20, 0x6d, 0x61, 0x73, 0x6b, 0x29
        /*0010*/ 	.byte	0x20, 0x3d, 0x3d, 0x20, 0x30, 0x00
	.type		$str$28,@object
	.size		$str$28,($str$26 - $str$28)
$str$28:
        /*0016*/ 	.byte	0x2f, 0x74, 0x6d, 0x70, 0x2f, 0x63, 0x75, 0x74, 0x6c, 0x61, 0x73, 0x73, 0x5f, 0x73, 0x77, 0x65
        /*0026*/ 	.byte	0x65, 0x70, 0x5f, 0x73, 0x72, 0x63, 0x2f, 0x69, 0x6e, 0x63, 0x6c, 0x75, 0x64, 0x65, 0x2f, 0x63
        /*0036*/ 	.byte	0x75, 0x74, 0x65, 0x2f, 0x70, 0x6f, 0x69, 0x6e, 0x74, 0x65, 0x72, 0x5f, 0x66, 0x6c, 0x61, 0x67
        /*0046*/ 	.byte	0x67, 0x65, 0x64, 0x2e, 0x68, 0x70, 0x70, 0x00
	.type		$str$26,@object
	.size		$str$26,($str$25 - $str$26)
$str$26:
        /*004e*/ 	.byte	0x2f, 0x74, 0x6d, 0x70, 0x2f, 0x63, 0x75, 0x74, 0x6c, 0x61, 0x73, 0x73, 0x5f, 0x73, 0x77, 0x65
        /*005e*/ 	.byte	0x65, 0x70, 0x5f, 0x73, 0x72, 0x63, 0x2f, 0x69, 0x6e, 0x63, 0x6c, 0x75, 0x64, 0x65, 0x2f, 0x63
        /*006e*/ 	.byte	0x75, 0x74, 0x65, 0x2f, 0x61, 0x74, 0x6f, 0x6d, 0x2f, 0x63, 0x6f, 0x70, 0x79, 0x5f, 0x74, 0x72
        /*007e*/ 	.byte	0x61, 0x69, 0x74, 0x73, 0x5f, 0x73, 0x6d, 0x31, 0x30, 0x30, 0x2e, 0x68, 0x70, 0x70, 0x00
	.type		$str$25,@object
	.size		$str$25,(__unnamed_1 - $str$25)
$str$25:
        /*008d*/ 	.byte	0x28, 0x28, 0x75, 0x69, 0x6e, 0x74, 0x33, 0x32, 0x5f, 0x74, 0x28, 0x74, 0x68, 0x72, 0x65, 0x61
        /*009d*/ 	.byte	0x64, 0x49, 0x64, 0x78, 0x2e, 0x78, 0x29, 0x20, 0x2f, 0x20, 0x33, 0x32, 0x29, 0x20, 0x25, 0x20
        /*00ad*/ 	.byte	0x34, 0x29, 0x20, 0x3d, 0x3d, 0x20, 0x28, 0x28, 0x28, 0x74, 0x6d, 0x65, 0x6d, 0x5f, 0x61, 0x64
        /*00bd*/ 	.byte	0x64, 0x72, 0x20, 0x3e, 0x3e, 0x20, 0x31, 0x36, 0x29, 0x20, 0x2f, 0x20, 0x33, 0x32, 0x29, 0x20
        /*00cd*/ 	.byte	0x25, 0x20, 0x34, 0x29, 0x00
	.type		__unnamed_1,@object
	.size		__unnamed_1,(__unnamed_2 - __unnamed_1)
__unnamed_1:
        /*00d2*/ 	.byte	0x61, 0x75, 0x74, 0x6f, 0x20, 0x63, 0x75, 0x74, 0x65, 0x3a, 0x3a, 0x61, 0x73, 0x5f, 0x70, 0x6f
        /* <DEDUP_REMOVED lines=24> */
        /*0262*/ 	.byte	0x00
	.type		__unnamed_2,@object
	.size		__unnamed_2,(.L_2 - __unnamed_2)
__unnamed_2:
        /* <DEDUP_REMOVED lines=41> */
.L_2:


//--------------------- .nv.shared._ZN7cutlass13device_kernelINS_4gemm6kernel13GemmUniversalIN4cute5tupleIJiiiiEEENS1_10collective13CollectiveMmaINS1_35MainloopSm100TmaUmmaWarpSpecializedILi27ELi2ELi4ENS5_IJNS4_1CILi1EEESB_SB_EEEEENS5_IJNSA_ILi64EEESE_SE_EEEaNS5_IJlSB_lEEEaSG_NS4_8TiledMMAINS4_8MMA_AtomIJNS4_15SM100_MMA_S8_SSIaaiLi64ELi64ELNS4_4UMMA5MajorE0ELSL_0ELNSK_8SaturateE0EEEEEENS4_6LayoutISC_NS5_IJNSA_ILi0EEESQ_SQ_EEEEENS5_IJNS4_10UnderscoreEST_ST_EEEEENS4_13SM90_TMA_LOADENS4_14ComposedLayoutINS4_7SwizzleILi2ELi4ELi3EEENS4_18smem_ptr_flag_bitsILi8EEENSP_INS5_IJNSA_ILi8EEESE_EEENS5_IJSE_SB_EEEEEEEvNS4_8identityESW_S16_vS17_EENS_8epilogue10collective18CollectiveEpilogueINS19_23Sm100TmaWarpSpecializedILi1ELi1ELi32ELb0ELb0EEEJSF_NS5_IJNSP_ISE_SB_EES1E_EEEaSG_aSG_NS19_6fusion15FusionCallbacksIS1D_NS1G_17LinearCombinationIaiaiLNS_15FloatRoundStyleE2EEESF_S1F_JEEENS4_5SM1004TMEM4LOAD26SM100_TMEM_LOAD_16dp32b32xESW_S16_NS4_39AutoVectorizingCopyWithAssumedAlignmentILi128EEENS4_14SM90_TMA_STOREES16_S1R_S1R_EEEvvEEEEvNT_6ParamsE --------------------------
	.section	.nv.shared._ZN7cutlass13device_kernelINS_4gemm6kernel13GemmUniversalIN4cute5tupleIJiiiiEEENS1_10collective13CollectiveMmaINS1_35MainloopSm100TmaUmmaWarpSpecializedILi27ELi2ELi4ENS5_IJNS4_1CILi1EEESB_SB_EEEEENS5_IJNSA_ILi64EEESE_SE_EEEaNS5_IJlSB_lEEEaSG_NS4_8TiledMMAINS4_8MMA_AtomIJNS4_15SM100_MMA_S8_SSIaaiLi64ELi64ELNS4_4UMMA5MajorE0ELSL_0ELNSK_8SaturateE0EEEEEENS4_6LayoutISC_NS5_IJNSA_ILi0EEESQ_SQ_EEEEENS5_IJNS4_10UnderscoreEST_ST_EEEEENS4_13SM90_TMA_LOADENS4_14ComposedLayoutINS4_7SwizzleILi2ELi4ELi3EEENS4_18smem_ptr_flag_bitsILi8EEENSP_INS5_IJNSA_ILi8EEESE_EEENS5_IJSE_SB_EEEEEEEvNS4_8identityESW_S16_vS17_EENS_8epilogue10collective18CollectiveEpilogueINS19_23Sm100TmaWarpSpecializedILi1ELi1ELi32ELb0ELb0EEEJSF_NS5_IJNSP_ISE_SB_EES1E_EEEaSG_aSG_NS19_6fusion15FusionCallbacksIS1D_NS1G_17LinearCombinationIaiaiLNS_15FloatRoundStyleE2EEESF_S1F_JEEENS4_5SM1004TMEM4LOAD26SM100_TMEM_LOAD_16dp32b32xESW_S16_NS4_39AutoVectorizingCopyWithAssumedAlignmentILi128EEENS4_14SM90_TMA_STOREES16_S1R_S1R_EEEvvEEEEvNT_6ParamsE,"aw",@nobits
	.sectionflags	@""
	.align	16
	.zero		1024


//--------------------- .nv.shared.reserved.0     --------------------------
	.section	.nv.shared.reserved.0,"aw",@nobits
	.weak		__nv_reservedSMEM_offset_0_alias
	.size		__nv_reservedSMEM_offset_0_alias, 0, 64
	.other		__nv_reservedSMEM_offset_0_alias,@"STO_CUDA_RESERVED_SHARED STV_DEFAULT"
__nv_reservedSMEM_offset_0_alias:
	.zero		0
.nv.shared.reserved.0:
	.zero		64
	.weak		__nv_reservedSMEM_tcgen05_partition
	.type		__nv_reservedSMEM_tcgen05_partition,@object
	.size		__nv_reservedSMEM_tcgen05_partition,(.L_0 - __nv_reservedSMEM_tcgen05_partition)
__nv_reservedSMEM_tcgen05_partition:
	.zero		32
.L_0:


//--------------------- .nv.global                --------------------------
	.section	.nv.global,"aw",@nobits
.nv.global:
	.type		_ZN40_INTERNAL_b3d0ceab_4_k_cu_a5309aad_228314cute1_E,@object
	.size		_ZN40_INTERNAL_b3d0ceab_4_k_cu_a5309aad_228314cute1_E,(_ZN40_INTERNAL_b3d0ceab_4_k_cu_a5309aad_228314cuda3std3__45__cpo6cbeginE - _ZN40_INTERNAL_b3d0ceab_4_k_cu_a5309aad_228314cute1_E)
_ZN40_INTERNAL_b3d0ceab_4_k_cu_a5309aad_228314cute1_E:
	.zero		1
	.type		_ZN40_INTERNAL_b3d0ceab_4_k_cu_a5309aad_228314cuda3std3__45__cpo6cbeginE,@object
	.size		_ZN40_INTERNAL_b3d0ceab_4_k_cu_a5309aad_228314cuda3std3__45__cpo6cbeginE,(_ZN40_INTERNAL_b3d0ceab_4_k_cu_a5309aad_228314cuda3std3__48in_placeE - _ZN40_INTERNAL_b3d0ceab_4_k_cu_a5309aad_228314cuda3std3__45__cpo6cbeginE)
_ZN40_INTERNAL_b3d0ceab_4_k_cu_a5309aad_228314cuda3std3__45__cpo6cbeginE:
	.zero		1
	.type		_ZN40_INTERNAL_b3d0ceab_4_k_cu_a5309aad_228314cuda3std3__48in_placeE,@object
	.size		_ZN40_INTERNAL_b3d0ceab_4_k_cu_a5309aad_228314cuda3std3__48in_placeE,(_ZN40_INTERNAL_b3d0ceab_4_k_cu_a5309aad_228314cuda3std6ranges3__45__cpo9iter_moveE - _ZN40_INTERNAL_b3d0ceab_4_k_cu_a5309aad_228314cuda3std3__48in_placeE)
_ZN40_INTERNAL_b3d0ceab_4_k_cu_a5309aad_228314cuda3std3__48in_placeE:
	.zero		1
	.type		_ZN40_INTERNAL_b3d0ceab_4_k_cu_a5309aad_228314cuda3std6ranges3__45__cpo9iter_moveE,@object
	.size		_ZN40_INTERNAL_b3d0ceab_4_k_cu_a5309aad_228314cuda3std6ranges3__45__cpo9iter_moveE,(_ZN40_INTERNAL_b3d0ceab_4_k_cu_a5309aad_228314cuda3std3__45__cpo5beginE - _ZN40_INTERNAL_b3d0ceab_4_k_cu_a5309aad_228314cuda3std6ranges3__45__cpo9iter_moveE)
_ZN40_INTERNAL_b3d0ceab_4_k_cu_a5309aad_228314cuda3std6ranges3__45__cpo9iter_moveE:
	.zero		1
	.type		_ZN40_INTERNAL_b3d0ceab_4_k_cu_a5309aad_228314cuda3std3__45__cpo5beginE,@object
	.size		_ZN40_INTERNAL_b3d0ceab_4_k_cu_a5309aad_228314cuda3std3__45__cpo5beginE,(_ZN40_INTERNAL_b3d0ceab_4_k_cu_a5309aad_228314cuda3std3__442_GLOBAL__N__b3d0ceab_4_k_cu_a5309aad_228316ignoreE - _ZN40_INTERNAL_b3d0ceab_4_k_cu_a5309aad_228314cuda3std3__45__cpo5beginE)
_ZN40_INTERNAL_b3d0ceab_4_k_cu_a5309aad_228314cuda3std3__45__cpo5beginE:
	.zero		1
	.type		_ZN40_INTERNAL_b3d0ceab_4_k_cu_a5309aad_228314cuda3std3__442_GLOBAL__N__b3d0ceab_4_k_cu_a5309aad_228316ignoreE,@object
	.size		_ZN40_INTERNAL_b3d0ceab_4_k_cu_a5309aad_228314cuda3std3__442_GLOBAL__N__b3d0ceab_4_k_cu_a5309aad_228316ignoreE,(_ZN40_INTERNAL_b3d0ceab_4_k_cu_a5309aad_228314cute7productE - _ZN40_INTERNAL_b3d0ceab_4_k_cu_a5309aad_228314cuda3std3__442_GLOBAL__N__b3d0ceab_4_k_cu_a5309aad_228316ignoreE)
_ZN40_INTERNAL_b3d0ceab_4_k_cu_a5309aad_228314cuda3std3__442_GLOBAL__N__b3d0ceab_4_k_cu_a5309aad_228316ignoreE:
	.zero		1
	.type		_ZN40_INTERNAL_b3d0ceab_4_k_cu_a5309aad_228314cute7productE,@object
	.size		_ZN40_INTERNAL_b3d0ceab_4_k_cu_a5309aad_228314cute7productE,(_ZN40_INTERNAL_b3d0ceab_4_k_cu_a5309aad_228314cuda3std3__45__cpo3endE - _ZN40_INTERNAL_b3d0ceab_4_k_cu_a5309aad_228314cute7productE)
_ZN40_INTERNAL_b3d0ceab_4_k_cu_a5309aad_228314cute7productE:
	.zero		1
	.type		_ZN40_INTERNAL_b3d0ceab_4_k_cu_a5309aad_228314cuda3std3__45__cpo3endE,@object
	.size		_ZN40_INTERNAL_b3d0ceab_4_k_cu_a5309aad_228314cuda3std3__45__cpo3endE,(_ZN40_INTERNAL_b3d0ceab_4_k_cu_a5309aad_228314cuda3std3__419piecewise_constructE - _ZN40_INTERNAL_b3d0ceab_4_k_cu_a5309aad_228314cuda3std3__45__cpo3endE)
_ZN40_INTERNAL_b3d0ceab_4_k_cu_a5309aad_228314cuda3std3__45__cpo3endE:
	.zero		1
	.type		_ZN40_INTERNAL_b3d0ceab_4_k_cu_a5309aad_228314cuda3std3__419piecewise_constructE,@object
	.size		_ZN40_INTERNAL_b3d0ceab_4_k_cu_a5309aad_228314cuda3std3__419piecewise_constructE,(_ZN40_INTERNAL_b3d0ceab_4_k_cu_a5309aad_228314cuda3std3__45__cpo4cendE - _ZN40_INTERNAL_b3d0ceab_4_k_cu_a5309aad_228314cuda3std3__419piecewise_constructE)
_ZN40_INTERNAL_b3d0ceab_4_k_cu_a5309aad_228314cuda3std3__419piecewise_constructE:
	.zero		1
	.type		_ZN40_INTERNAL_b3d0ceab_4_k_cu_a5309aad_228314cuda3std3__45__cpo4cendE,@object
	.size		_ZN40_INTERNAL_b3d0ceab_4_k_cu_a5309aad_228314cuda3std3__45__cpo4cendE,(_ZN40_INTERNAL_b3d0ceab_4_k_cu_a5309aad_228314cuda3std6ranges3__45__cpo4swapE - _ZN40_INTERNAL_b3d0ceab_4_k_cu_a5309aad_228314cuda3std3__45__cpo4cendE)
_ZN40_INTERNAL_b3d0ceab_4_k_cu_a5309aad_228314cuda3std3__45__cpo4cendE:
	.zero		1
	.type		_ZN40_INTERNAL_b3d0ceab_4_k_cu_a5309aad_228314cuda3std6ranges3__45__cpo4swapE,@object
	.size		_ZN40_INTERNAL_b3d0ceab_4_k_cu_a5309aad_228314cuda3std6ranges3__45__cpo4swapE,(.L_10 - _ZN40_INTERNAL_b3d0ceab_4_k_cu_a5309aad_228314cuda3std6ranges3__45__cpo4swapE)
_ZN40_INTERNAL_b3d0ceab_4_k_cu_a5309aad_228314cuda3std6ranges3__45__cpo4swapE:
	.zero		1
.L_10:


//--------------------- .nv.constant0._ZN7cutlass13device_kernelINS_4gemm6kernel13GemmUniversalIN4cute5tupleIJiiiiEEENS1_10collective13CollectiveMmaINS1_35MainloopSm100TmaUmmaWarpSpecializedILi27ELi2ELi4ENS5_IJNS4_1CILi1EEESB_SB_EEEEENS5_IJNSA_ILi64EEESE_SE_EEEaNS5_IJlSB_lEEEaSG_NS4_8TiledMMAINS4_8MMA_AtomIJNS4_15SM100_MMA_S8_SSIaaiLi64ELi64ELNS4_4UMMA5MajorE0ELSL_0ELNSK_8SaturateE0EEEEEENS4_6LayoutISC_NS5_IJNSA_ILi0EEESQ_SQ_EEEEENS5_IJNS4_10UnderscoreEST_ST_EEEEENS4_13SM90_TMA_LOADENS4_14ComposedLayoutINS4_7SwizzleILi2ELi4ELi3EEENS4_18smem_ptr_flag_bitsILi8EEENSP_INS5_IJNSA_ILi8EEESE_EEENS5_IJSE_SB_EEEEEEEvNS4_8identityESW_S16_vS17_EENS_8epilogue10collective18CollectiveEpilogueINS19_23Sm100TmaWarpSpecializedILi1ELi1ELi32ELb0ELb0EEEJSF_NS5_IJNSP_ISE_SB_EES1E_EEEaSG_aSG_NS19_6fusion15FusionCallbacksIS1D_NS1G_17LinearCombinationIaiaiLNS_15FloatRoundStyleE2EEESF_S1F_JEEENS4_5SM1004TMEM4LOAD26SM100_TMEM_LOAD_16dp32b32xESW_S16_NS4_39AutoVectorizingCopyWithAssumedAlignmentILi128EEENS4_14SM90_TMA_STOREES16_S1R_S1R_EEEvvEEEEvNT_6ParamsE --------------------------
	.section	.nv.constant0._ZN7cutlass13device_kernelINS_4gemm6kernel13GemmUniversalIN4cute5tupleIJiiiiEEENS1_10collective13CollectiveMmaINS1_35MainloopSm100TmaUmmaWarpSpecializedILi27ELi2ELi4ENS5_IJNS4_1CILi1EEESB_SB_EEEEENS5_IJNSA_ILi64EEESE_SE_EEEaNS5_IJlSB_lEEEaSG_NS4_8TiledMMAINS4_8MMA_AtomIJNS4_15SM100_MMA_S8_SSIaaiLi64ELi64ELNS4_4UMMA5MajorE0ELSL_0ELNSK_8SaturateE0EEEEEENS4_6LayoutISC_NS5_IJNSA_ILi0EEESQ_SQ_EEEEENS5_IJNS4_10UnderscoreEST_ST_EEEEENS4_13SM90_TMA_LOADENS4_14ComposedLayoutINS4_7SwizzleILi2ELi4ELi3EEENS4_18smem_ptr_flag_bitsILi8EEENSP_INS5_IJNSA_ILi8EEESE_EEENS5_IJSE_SB_EEEEEEEvNS4_8identityESW_S16_vS17_EENS_8epilogue10collective18CollectiveEpilogueINS19_23Sm100TmaWarpSpecializedILi1ELi1ELi32ELb0ELb0EEEJSF_NS5_IJNSP_ISE_SB_EES1E_EEEaSG_aSG_NS19_6fusion15FusionCallbacksIS1D_NS1G_17LinearCombinationIaiaiLNS_15FloatRoundStyleE2EEESF_S1F_JEEENS4_5SM1004TMEM4LOAD26SM100_TMEM_LOAD_16dp32b32xESW_S16_NS4_39AutoVectorizingCopyWithAssumedAlignmentILi128EEENS4_14SM90_TMA_STOREES16_S1R_S1R_EEEvvEEEEvNT_6ParamsE,"a",@progbits
	.sectionflags	@""
	.align	4
.nv.constant0._ZN7cutlass13device_kernelINS_4gemm6kernel13GemmUniversalIN4cute5tupleIJiiiiEEENS1_10collective13CollectiveMmaINS1_35MainloopSm100TmaUmmaWarpSpecializedILi27ELi2ELi4ENS5_IJNS4_1CILi1EEESB_SB_EEEEENS5_IJNSA_ILi64EEESE_SE_EEEaNS5_IJlSB_lEEEaSG_NS4_8TiledMMAINS4_8MMA_AtomIJNS4_15SM100_MMA_S8_SSIaaiLi64ELi64ELNS4_4UMMA5MajorE0ELSL_0ELNSK_8SaturateE0EEEEEENS4_6LayoutISC_NS5_IJNSA_ILi0EEESQ_SQ_EEEEENS5_IJNS4_10UnderscoreEST_ST_EEEEENS4_13SM90_TMA_LOADENS4_14ComposedLayoutINS4_7SwizzleILi2ELi4ELi3EEENS4_18smem_ptr_flag_bitsILi8EEENSP_INS5_IJNSA_ILi8EEESE_EEENS5_IJSE_SB_EEEEEEEvNS4_8identityESW_S16_vS17_EENS_8epilogue10collective18CollectiveEpilogueINS19_23Sm100TmaWarpSpecializedILi1ELi1ELi32ELb0ELb0EEEJSF_NS5_IJNSP_ISE_SB_EES1E_EEEaSG_aSG_NS19_6fusion15FusionCallbacksIS1D_NS1G_17LinearCombinationIaiaiLNS_15FloatRoundStyleE2EEESF_S1F_JEEENS4_5SM1004TMEM4LOAD26SM100_TMEM_LOAD_16dp32b32xESW_S16_NS4_39AutoVectorizingCopyWithAssumedAlignmentILi128EEENS4_14SM90_TMA_STOREES16_S1R_S1R_EEEvvEEEEvNT_6ParamsE:
	.zero		2944


//--------------------- SYMBOLS --------------------------

	.type		.nv.reservedSmem.offset0,@object
	.size		.nv.reservedSmem.offset0,0x4
	.type		.nv.reservedSmem.cap,@object
	.size		.nv.reservedSmem.cap,0x4
	.type		__assertfail,@function
